	.target	sm_90a

	.elftype	@"ET_EXEC"


//--------------------- .note.nv.tkinfo           --------------------------
	.section	.note.nv.tkinfo,"",@"SHT_NOTE"
	.sectionflags	@"SHF_NOTE_NV_TKINFO"
	.tkinfo
        /*0018*/ 	.word	0x00000002
        /*0030*/ 	.string	""
        /*0030*/ 	.string	"ptxas"
        /*0030*/ 	.string	"Cuda compilation tools, release 13.0, V13.0.88"
        /*0030*/ 	.string	"Build cuda_13.0.r13.0/compiler.36424714_0"
        /*0030*/ 	.string	"-arch sm_90a -m 64 "



//--------------------- .note.nv.cuinfo           --------------------------
	.section	.note.nv.cuinfo,"",@"SHT_NOTE"
	.sectionflags	@"SHF_NOTE_NV_CUINFO"
        /*0018*/ 	.short	0x0002
        /*001a*/ 	.short	0x005a
        /*001c*/ 	.short	0x0082
	.zero		2


//--------------------- .nv.info                  --------------------------
	.section	.nv.info,"",@"SHT_CUDA_INFO"
	.align	4


	//----- nvinfo : EIATTR_REGCOUNT
	.align		4
        /*0000*/ 	.byte	0x04, 0x2f
        /*0002*/ 	.short	(.L_12 - .L_11)
	.align		4
.L_11:
        /*0004*/ 	.word	index@(_ZN7cutlass13device_kernelINS_4gemm6kernel13GemmUniversalIN4cute5tupleIJiiiiEEENS1_10collective13CollectiveMmaINS1_37MainloopSm90TmaGmmaWarpSpecializedFP8ILi5ENS5_IJNS4_1CILi2EEESB_NSA_ILi1EEEEEENS1_35KernelTmaWarpSpecializedCooperativeEEENS5_IJNSA_ILi128EEESG_NSA_ILi32EEEEEENS_12float_e5m2_tENS5_IJlSC_lEEESJ_SK_NS4_8TiledMMAINS4_8MMA_AtomIJNS4_4SM904GMMA31MMA_64x128x32_F32E5M2E5M2_SS_TNILNSO_7ScaleInE1ELSQ_1EEEEEENS4_6LayoutINS5_IJSB_SC_SC_EEENS5_IJSC_NSA_ILi0EEESV_EEEEENS5_IJNS4_10UnderscoreESY_SY_EEEEENS4_23SM90_TMA_LOAD_MULTICASTENS4_14ComposedLayoutINS4_7SwizzleILi1ELi4ELi3EEENS4_18smem_ptr_flag_bitsILi8EEENST_INS5_IJNSA_ILi8EEESH_EEENS5_IJSH_SC_EEEEEEEvNS4_8identityES11_S1B_vS1C_EENS_8epilogue10collective6detail29Sm90TmaWarpSpecializedAdapterINS1F_15DefaultEpilogueISJ_SK_SK_NS1E_6thread17LinearCombinationISJ_Li1EffLNS1J_9ScaleType4KindE0ELNS_15FloatRoundStyleE2ESJ_EENS1_15EpilogueDefaultEEEEEvvEEEEvNT_6ParamsE)
        /*0008*/ 	.word	0x000000a8


	//----- nvinfo : EIATTR_FRAME_SIZE
	.align		4
.L_12:
        /*000c*/ 	.byte	0x04, 0x11
        /*000e*/ 	.short	(.L_14 - .L_13)
	.align		4
.L_13:
        /*0010*/ 	.word	index@(_ZN7cutlass13device_kernelINS_4gemm6kernel13GemmUniversalIN4cute5tupleIJiiiiEEENS1_10collective13CollectiveMmaINS1_37MainloopSm90TmaGmmaWarpSpecializedFP8ILi5ENS5_IJNS4_1CILi2EEESB_NSA_ILi1EEEEEENS1_35KernelTmaWarpSpecializedCooperativeEEENS5_IJNSA_ILi128EEESG_NSA_ILi32EEEEEENS_12float_e5m2_tENS5_IJlSC_lEEESJ_SK_NS4_8TiledMMAINS4_8MMA_AtomIJNS4_4SM904GMMA31MMA_64x128x32_F32E5M2E5M2_SS_TNILNSO_7ScaleInE1ELSQ_1EEEEEENS4_6LayoutINS5_IJSB_SC_SC_EEENS5_IJSC_NSA_ILi0EEESV_EEEEENS5_IJNS4_10UnderscoreESY_SY_EEEEENS4_23SM90_TMA_LOAD_MULTICASTENS4_14ComposedLayoutINS4_7SwizzleILi1ELi4ELi3EEENS4_18smem_ptr_flag_bitsILi8EEENST_INS5_IJNSA_ILi8EEESH_EEENS5_IJSH_SC_EEEEEEEvNS4_8identityES11_S1B_vS1C_EENS_8epilogue10collective6detail29Sm90TmaWarpSpecializedAdapterINS1F_15DefaultEpilogueISJ_SK_SK_NS1E_6thread17LinearCombinationISJ_Li1EffLNS1J_9ScaleType4KindE0ELNS_15FloatRoundStyleE2ESJ_EENS1_15EpilogueDefaultEEEEEvvEEEEvNT_6ParamsE)
        /*0014*/ 	.word	0x00000000


	//----- nvinfo : EIATTR_MIN_STACK_SIZE
	.align		4
.L_14:
        /*0018*/ 	.byte	0x04, 0x12
        /*001a*/ 	.short	(.L_16 - .L_15)
	.align		4
.L_15:
        /*001c*/ 	.word	index@(_ZN7cutlass13device_kernelINS_4gemm6kernel13GemmUniversalIN4cute5tupleIJiiiiEEENS1_10collective13CollectiveMmaINS1_37MainloopSm90TmaGmmaWarpSpecializedFP8ILi5ENS5_IJNS4_1CILi2EEESB_NSA_ILi1EEEEEENS1_35KernelTmaWarpSpecializedCooperativeEEENS5_IJNSA_ILi128EEESG_NSA_ILi32EEEEEENS_12float_e5m2_tENS5_IJlSC_lEEESJ_SK_NS4_8TiledMMAINS4_8MMA_AtomIJNS4_4SM904GMMA31MMA_64x128x32_F32E5M2E5M2_SS_TNILNSO_7ScaleInE1ELSQ_1EEEEEENS4_6LayoutINS5_IJSB_SC_SC_EEENS5_IJSC_NSA_ILi0EEESV_EEEEENS5_IJNS4_10UnderscoreESY_SY_EEEEENS4_23SM90_TMA_LOAD_MULTICASTENS4_14ComposedLayoutINS4_7SwizzleILi1ELi4ELi3EEENS4_18smem_ptr_flag_bitsILi8EEENST_INS5_IJNSA_ILi8EEESH_EEENS5_IJSH_SC_EEEEEEEvNS4_8identityES11_S1B_vS1C_EENS_8epilogue10collective6detail29Sm90TmaWarpSpecializedAdapterINS1F_15DefaultEpilogueISJ_SK_SK_NS1E_6thread17LinearCombinationISJ_Li1EffLNS1J_9ScaleType4KindE0ELNS_15FloatRoundStyleE2ESJ_EENS1_15EpilogueDefaultEEEEEvvEEEEvNT_6ParamsE)
        /*0020*/ 	.word	0x00000000
.L_16:


//--------------------- .nv.compat                --------------------------
	.section	.nv.compat,"",@"SHT_CUDA_COMPAT_INFO"
	.align	4
        /*0000*/ 	.byte	0x02, 0x09, 0x01, 0x00, 0x02, 0x02, 0x04, 0x00, 0x02, 0x05, 0x05, 0x00, 0x03, 0x07, 0x01, 0x01
        /*0010*/ 	.byte	0x02, 0x03, 0x01, 0x00, 0x02, 0x06, 0x01, 0x00, 0x04, 0x0b, 0x08, 0x00, 0x00, 0x00, 0x00, 0x00
        /*0020*/ 	.byte	0x00, 0x00, 0x00, 0x00


//--------------------- .nv.info._ZN7cutlass13device_kernelINS_4gemm6kernel13GemmUniversalIN4cute5tupleIJiiiiEEENS1_10collective13CollectiveMmaINS1_37MainloopSm90TmaGmmaWarpSpecializedFP8ILi5ENS5_IJNS4_1CILi2EEESB_NSA_ILi1EEEEEENS1_35KernelTmaWarpSpecializedCooperativeEEENS5_IJNSA_ILi128EEESG_NSA_ILi32EEEEEENS_12float_e5m2_tENS5_IJlSC_lEEESJ_SK_NS4_8TiledMMAINS4_8MMA_AtomIJNS4_4SM904GMMA31MMA_64x128x32_F32E5M2E5M2_SS_TNILNSO_7ScaleInE1ELSQ_1EEEEEENS4_6LayoutINS5_IJSB_SC_SC_EEENS5_IJSC_NSA_ILi0EEESV_EEEEENS5_IJNS4_10UnderscoreESY_SY_EEEEENS4_23SM90_TMA_LOAD_MULTICASTENS4_14ComposedLayoutINS4_7SwizzleILi1ELi4ELi3EEENS4_18smem_ptr_flag_bitsILi8EEENST_INS5_IJNSA_ILi8EEESH_EEENS5_IJSH_SC_EEEEEEEvNS4_8identityES11_S1B_vS1C_EENS_8epilogue10collective6detail29Sm90TmaWarpSpecializedAdapterINS1F_15DefaultEpilogueISJ_SK_SK_NS1E_6thread17LinearCombinationISJ_Li1EffLNS1J_9ScaleType4KindE0ELNS_15FloatRoundStyleE2ESJ_EENS1_15EpilogueDefaultEEEEEvvEEEEvNT_6ParamsE --------------------------
	.section	.nv.info._ZN7cutlass13device_kernelINS_4gemm6kernel13GemmUniversalIN4cute5tupleIJiiiiEEENS1_10collective13CollectiveMmaINS1_37MainloopSm90TmaGmmaWarpSpecializedFP8ILi5ENS5_IJNS4_1CILi2EEESB_NSA_ILi1EEEEEENS1_35KernelTmaWarpSpecializedCooperativeEEENS5_IJNSA_ILi128EEESG_NSA_ILi32EEEEEENS_12float_e5m2_tENS5_IJlSC_lEEESJ_SK_NS4_8TiledMMAINS4_8MMA_AtomIJNS4_4SM904GMMA31MMA_64x128x32_F32E5M2E5M2_SS_TNILNSO_7ScaleInE1ELSQ_1EEEEEENS4_6LayoutINS5_IJSB_SC_SC_EEENS5_IJSC_NSA_ILi0EEESV_EEEEENS5_IJNS4_10UnderscoreESY_SY_EEEEENS4_23SM90_TMA_LOAD_MULTICASTENS4_14ComposedLayoutINS4_7SwizzleILi1ELi4ELi3EEENS4_18smem_ptr_flag_bitsILi8EEENST_INS5_IJNSA_ILi8EEESH_EEENS5_IJSH_SC_EEEEEEEvNS4_8identityES11_S1B_vS1C_EENS_8epilogue10collective6detail29Sm90TmaWarpSpecializedAdapterINS1F_15DefaultEpilogueISJ_SK_SK_NS1E_6thread17LinearCombinationISJ_Li1EffLNS1J_9ScaleType4KindE0ELNS_15FloatRoundStyleE2ESJ_EENS1_15EpilogueDefaultEEEEEvvEEEEvNT_6ParamsE,"",@"SHT_CUDA_INFO"
	.sectionflags	@""
	.align	4


	//----- nvinfo : EIATTR_CUDA_API_VERSION
	.align		4
        /*0000*/ 	.byte	0x04, 0x37
        /*0002*/ 	.short	(.L_18 - .L_17)
.L_17:
        /*0004*/ 	.word	0x00000082


	//----- nvinfo : EIATTR_KPARAM_INFO
	.align		4
.L_18:
        /*0008*/ 	.byte	0x04, 0x17
        /*000a*/ 	.short	(.L_20 - .L_19)
.L_19:
        /*000c*/ 	.word	0x00000000
        /*0010*/ 	.short	0x0000
        /*0012*/ 	.short	0x0070
        /*0014*/ 	.byte	0x00, 0xf0, 0x01, 0x10


	//----- nvinfo : EIATTR_SPARSE_MMA_MASK
	.align		4
.L_20:
        /*0018*/ 	.byte	0x03, 0x50
        /*001a*/ 	.short	0x0000


	//----- nvinfo : EIATTR_MAXREG_COUNT
	.align		4
        /*001c*/ 	.byte	0x03, 0x1b
        /*001e*/ 	.short	0x00a8


	//----- nvinfo : EIATTR_NUM_BARRIERS
	.align		4
        /*0020*/ 	.byte	0x02, 0x4c
        /*0022*/ 	.byte	0x01
	.zero		1


	//----- nvinfo : EIATTR_MERCURY_ISA_VERSION
	.align		4
        /*0024*/ 	.byte	0x03, 0x5f
        /*0026*/ 	.short	0x0101


	//----- nvinfo : EIATTR_INT_WARP_WIDE_INSTR_OFFSETS
	.align		4
        /*0028*/ 	.byte	0x04, 0x31
        /*002a*/ 	.short	(.L_22 - .L_21)


	//   ....[0]....
.L_21:
        /*002c*/ 	.word	0x000004c0


	//   ....[1]....
        /*0030*/ 	.word	0x000004f0


	//   ....[2]....
        /*0034*/ 	.word	0x00000670


	//----- nvinfo : EIATTR_COOP_GROUP_MASK_REGIDS
	.align		4
.L_22:
        /*0038*/ 	.byte	0x04, 0x29
        /*003a*/ 	.short	(.L_24 - .L_23)


	//   ....[0]....
.L_23:
        /*003c*/ 	.word	0xffffffff


	//   ....[1]....
        /*0040*/ 	.word	0xffffffff


	//   ....[2]....
        /*0044*/ 	.word	0xffffffff


	//   ....[3]....
        /*0048*/ 	.word	0xffffffff


	//   ....[4]....
        /*004c*/ 	.word	0xffffffff


	//   ....[5]....
        /*0050*/ 	.word	0xffffffff


	//----- nvinfo : EIATTR_COOP_GROUP_INSTR_OFFSETS
	.align		4
.L_24:
        /*0054*/ 	.byte	0x04, 0x28
        /*0056*/ 	.short	(.L_26 - .L_25)


	//   ....[0]....
.L_25:
        /*0058*/ 	.word	0x00000060


	//   ....[1]....
        /*005c*/ 	.word	0x00000070


	//   ....[2]....
        /*0060*/ 	.word	0x00000130


	//   ....[3]....
        /*0064*/ 	.word	0x000002f0


	//   ....[4]....
        /*0068*/ 	.word	0x00000810


	//   ....[5]....
        /*006c*/ 	.word	0x00001290


	//----- nvinfo : EIATTR_REG_RECONFIG
	.align		4
.L_26:
        /*0070*/ 	.byte	0x01, 0x54
	.zero		2


	//----- nvinfo : EIATTR_MBARRIER_INSTR_OFFSETS
	.align		4
        /*0074*/ 	.byte	0x04, 0x39
        /*0076*/ 	.short	(.L_28 - .L_27)


	//   ....[0]....
.L_27:
        /*0078*/ 	.word	0x00000230
        /*007c*/ 	.word	0x000000ff
        /*0080*/ 	.word	0x00000000
        /*0084*/ 	.short	0x0100
        /*0086*/ 	.byte	0x08
	.zero		1


	//   ....[1]....
        /*0088*/ 	.word	0x00000240
        /*008c*/ 	.word	0x000000ff
        /*0090*/ 	.word	0x00000028
        /*0094*/ 	.short	0x0100
        /*0096*/ 	.byte	0x08
	.zero		1


	//   ....[2]....
        /*0098*/ 	.word	0x00000250
        /*009c*/ 	.word	0x000000ff
        /*00a0*/ 	.word	0x00000008
        /*00a4*/ 	.short	0x0100
        /*00a6*/ 	.byte	0x08
	.zero		1


	//   ....[3]....
        /*00a8*/ 	.word	0x00000260
        /*00ac*/ 	.word	0x000000ff
        /*00b0*/ 	.word	0x00000030
        /*00b4*/ 	.short	0x0100
        /*00b6*/ 	.byte	0x08
	.zero		1


	//   ....[4]....
        /*00b8*/ 	.word	0x00000270
        /*00bc*/ 	.word	0x000000ff
        /*00c0*/ 	.word	0x00000010
        /*00c4*/ 	.short	0x0100
        /*00c6*/ 	.byte	0x08
	.zero		1


	//   ....[5]....
        /*00c8*/ 	.word	0x00000280
        /*00cc*/ 	.word	0x000000ff
        /*00d0*/ 	.word	0x00000038
        /*00d4*/ 	.short	0x0100
        /*00d6*/ 	.byte	0x08
	.zero		1


	//   ....[6]....
        /*00d8*/ 	.word	0x00000290
        /*00dc*/ 	.word	0x000000ff
        /*00e0*/ 	.word	0x00000018
        /*00e4*/ 	.short	0x0100
        /*00e6*/ 	.byte	0x08
	.zero		1


	//   ....[7]....
        /*00e8*/ 	.word	0x000002a0
        /*00ec*/ 	.word	0x000000ff
        /*00f0*/ 	.word	0x00000040
        /*00f4*/ 	.short	0x0100
        /*00f6*/ 	.byte	0x08
	.zero		1


	//   ....[8]....
        /*00f8*/ 	.word	0x000002b0
        /*00fc*/ 	.word	0x000000ff
        /*0100*/ 	.word	0x00000020
        /*0104*/ 	.short	0x0100
        /*0106*/ 	.byte	0x08
	.zero		1


	//   ....[9]....
        /*0108*/ 	.word	0x000002c0
        /*010c*/ 	.word	0x000000ff
        /*0110*/ 	.word	0x00000048
        /*0114*/ 	.short	0x0100
        /*0116*/ 	.byte	0x08
	.zero		1


	//   ....[10]....
        /*0118*/ 	.word	0x00000700
        /*011c*/ 	.word	0x000000ff
        /*0120*/ 	.word	0x00000060
        /*0124*/ 	.short	0x0100
        /*0126*/ 	.byte	0x06
	.zero		1


	//   ....[11]....
        /*0128*/ 	.word	0x000007a0
        /*012c*/ 	.word	0x000000ff
        /*0130*/ 	.word	0x00000068
        /*0134*/ 	.short	0x0100
        /*0136*/ 	.byte	0x06
	.zero		1


	//   ....[12]....
        /*0138*/ 	.word	0x000017c0
        /*013c*/ 	.word	0x000000ff
        /*0140*/ 	.word	0x00000000
        /*0144*/ 	.short	0x010a
        /*0146*/ 	.byte	0x06
	.zero		1


	//   ....[13]....
        /*0148*/ 	.word	0x00001800
        /*014c*/ 	.word	0x000000ff
        /*0150*/ 	.word	0x00000000
        /*0154*/ 	.short	0x010a
        /*0156*/ 	.byte	0x06
	.zero		1


	//   ....[14]....
        /*0158*/ 	.word	0x000020e0
        /*015c*/ 	.word	0x000000ff
        /*0160*/ 	.word	0x00000000
        /*0164*/ 	.short	0x010a
        /*0166*/ 	.byte	0x0c
	.zero		1


	//   ....[15]....
        /*0168*/ 	.word	0x00002120
        /*016c*/ 	.word	0x000000ff
        /*0170*/ 	.word	0x00000000
        /*0174*/ 	.short	0x010a
        /*0176*/ 	.byte	0x0c
	.zero		1


	//   ....[16]....
        /*0178*/ 	.word	0x00002700
        /*017c*/ 	.word	0x0000008c
        /*0180*/ 	.word	0x00000000
        /*0184*/ 	.short	0x0101
        /*0186*/ 	.byte	0x3f
	.zero		1


	//   ....[17]....
        /*0188*/ 	.word	0x00002da0
        /*018c*/ 	.word	0x0000000c
        /*0190*/ 	.word	0x00000000
        /*0194*/ 	.short	0x0101
        /*0196*/ 	.byte	0x3f
	.zero		1


	//   ....[18]....
        /*0198*/ 	.word	0x00008760
        /*019c*/ 	.word	0x00000014
        /*01a0*/ 	.word	0x00000028
        /*01a4*/ 	.short	0x010a
        /*01a6*/ 	.byte	0x3f
	.zero		1


	//   ....[19]....
        /*01a8*/ 	.word	0x00008b00
        /*01ac*/ 	.word	0x00000008
        /*01b0*/ 	.word	0x00000068
        /*01b4*/ 	.short	0x0101
        /*01b6*/ 	.byte	0x3f
	.zero		1


	//   ....[20]....
        /*01b8*/ 	.word	0x00009220
        /*01bc*/ 	.word	0x00000006
        /*01c0*/ 	.word	0x00000000
        /*01c4*/ 	.short	0x010a
        /*01c6*/ 	.byte	0x3f
	.zero		1


	//   ....[21]....
        /*01c8*/ 	.word	0x000092a0
        /*01cc*/ 	.word	0x00000007
        /*01d0*/ 	.word	0x00000000
        /*01d4*/ 	.short	0x010a
        /*01d6*/ 	.byte	0x3f
	.zero		1


	//   ....[22]....
        /*01d8*/ 	.word	0x00009330
        /*01dc*/ 	.word	0x0000000a
        /*01e0*/ 	.word	0x00000000
        /*01e4*/ 	.short	0x010a
        /*01e6*/ 	.byte	0x3f
	.zero		1


	//   ....[23]....
        /*01e8*/ 	.word	0x000093c0
        /*01ec*/ 	.word	0x0000000b
        /*01f0*/ 	.word	0x00000000
        /*01f4*/ 	.short	0x010a
        /*01f6*/ 	.byte	0x3f
	.zero		1


	//   ....[24]....
        /*01f8*/ 	.word	0x00009450
        /*01fc*/ 	.word	0x00000003
        /*0200*/ 	.word	0x00000000
        /*0204*/ 	.short	0x010a
        /*0206*/ 	.byte	0x3f
	.zero		1


	//   ....[25]....
        /*0208*/ 	.word	0x000094c0
        /*020c*/ 	.word	0x0000000d
        /*0210*/ 	.word	0x00000000
        /*0214*/ 	.short	0x010a
        /*0216*/ 	.byte	0x3f
	.zero		1


	//   ....[26]....
        /*0218*/ 	.word	0x00009520
        /*021c*/ 	.word	0x00000091
        /*0220*/ 	.word	0x00000000
        /*0224*/ 	.short	0x010a
        /*0226*/ 	.byte	0x3f
	.zero		1


	//   ....[27]....
        /*0228*/ 	.word	0x000095f0
        /*022c*/ 	.word	0x00000014
        /*0230*/ 	.word	0x00000028
        /*0234*/ 	.short	0x010a
        /*0236*/ 	.byte	0x3f
	.zero		1


	//   ....[28]....
        /*0238*/ 	.word	0x000096c0
        /*023c*/ 	.word	0x00000006
        /*0240*/ 	.word	0x00000000
        /*0244*/ 	.short	0x010a
        /*0246*/ 	.byte	0x3f
	.zero		1


	//   ....[29]....
        /*0248*/ 	.word	0x00009710
        /*024c*/ 	.word	0x00000007
        /*0250*/ 	.word	0x00000000
        /*0254*/ 	.short	0x010a
        /*0256*/ 	.byte	0x3f
	.zero		1


	//   ....[30]....
        /*0258*/ 	.word	0x00009760
        /*025c*/ 	.word	0x0000000a
        /*0260*/ 	.word	0x00000000
        /*0264*/ 	.short	0x010a
        /*0266*/ 	.byte	0x3f
	.zero		1


	//   ....[31]....
        /*0268*/ 	.word	0x000097b0
        /*026c*/ 	.word	0x0000000b
        /*0270*/ 	.word	0x00000000
        /*0274*/ 	.short	0x010a
        /*0276*/ 	.byte	0x3f
	.zero		1


	//----- nvinfo : EIATTR_NUM_MBARRIERS
	.align		4
.L_28:
        /*0278*/ 	.byte	0x03, 0x38
        /*027a*/ 	.short	0x000c


	//----- nvinfo : EIATTR_EXIT_INSTR_OFFSETS
	.align		4
        /*027c*/ 	.byte	0x04, 0x1c
        /*027e*/ 	.short	(.L_30 - .L_29)


	//   ....[0]....
.L_29:
        /*0280*/ 	.word	0x00000970


	//   ....[1]....
        /*0284*/ 	.word	0x00001160


	//   ....[2]....
        /*0288*/ 	.word	0x00007db0


	//   ....[3]....
        /*028c*/ 	.word	0x00008310


	//   ....[4]....
        /*0290*/ 	.word	0x000094a0


	//----- nvinfo : EIATTR_MAX_THREADS
	.align		4
.L_30:
        /*0294*/ 	.byte	0x04, 0x05
        /*0296*/ 	.short	(.L_32 - .L_31)
.L_31:
        /*0298*/ 	.word	0x00000180
        /*029c*/ 	.word	0x00000001
        /*02a0*/ 	.word	0x00000001


	//----- nvinfo : EIATTR_CRS_STACK_SIZE
	.align		4
.L_32:
        /*02a4*/ 	.byte	0x04, 0x1e
        /*02a6*/ 	.short	(.L_34 - .L_33)
.L_33:
        /*02a8*/ 	.word	0x00000000


	//----- nvinfo : EIATTR_CBANK_PARAM_SIZE
	.align		4
.L_34:
        /*02ac*/ 	.byte	0x03, 0x19
        /*02ae*/ 	.short	0x0470


	//----- nvinfo : EIATTR_PARAM_CBANK
	.align		4
        /*02b0*/ 	.byte	0x04, 0x0a
        /*02b2*/ 	.short	(.L_36 - .L_35)
	.align		4
.L_35:
        /*02b4*/ 	.word	index@(.nv.constant0._ZN7cutlass13device_kernelINS_4gemm6kernel13GemmUniversalIN4cute5tupleIJiiiiEEENS1_10collective13CollectiveMmaINS1_37MainloopSm90TmaGmmaWarpSpecializedFP8ILi5ENS5_IJNS4_1CILi2EEESB_NSA_ILi1EEEEEENS1_35KernelTmaWarpSpecializedCooperativeEEENS5_IJNSA_ILi128EEESG_NSA_ILi32EEEEEENS_12float_e5m2_tENS5_IJlSC_lEEESJ_SK_NS4_8TiledMMAINS4_8MMA_AtomIJNS4_4SM904GMMA31MMA_64x128x32_F32E5M2E5M2_SS_TNILNSO_7ScaleInE1ELSQ_1EEEEEENS4_6LayoutINS5_IJSB_SC_SC_EEENS5_IJSC_NSA_ILi0EEESV_EEEEENS5_IJNS4_10UnderscoreESY_SY_EEEEENS4_23SM90_TMA_LOAD_MULTICASTENS4_14ComposedLayoutINS4_7SwizzleILi1ELi4ELi3EEENS4_18smem_ptr_flag_bitsILi8EEENST_INS5_IJNSA_ILi8EEESH_EEENS5_IJSH_SC_EEEEEEEvNS4_8identityES11_S1B_vS1C_EENS_8epilogue10collective6detail29Sm90TmaWarpSpecializedAdapterINS1F_15DefaultEpilogueISJ_SK_SK_NS1E_6thread17LinearCombinationISJ_Li1EffLNS1J_9ScaleType4KindE0ELNS_15FloatRoundStyleE2ESJ_EENS1_15EpilogueDefaultEEEEEvvEEEEvNT_6ParamsE)
        /*02b8*/ 	.short	0x0210
        /*02ba*/ 	.short	0x0470


	//----- nvinfo : EIATTR_SW_WAR
	.align		4
.L_36:
        /*02bc*/ 	.byte	0x04, 0x36
        /*02be*/ 	.short	(.L_38 - .L_37)
.L_37:
        /*02c0*/ 	.word	0x00000008
.L_38:


//--------------------- .nv.callgraph             --------------------------
	.section	.nv.callgraph,"",@"SHT_CUDA_CALLGRAPH"
	.align	4
	.sectionentsize	8
	.align		4
        /*0000*/ 	.word	0x00000000
	.align		4
        /*0004*/ 	.word	0xffffffff
	.align		4
        /*0008*/ 	.word	0x00000000
	.align		4
        /*000c*/ 	.word	0xfffffffe
	.align		4
        /*0010*/ 	.word	0x00000000
	.align		4
        /*0014*/ 	.word	0xfffffffd
	.align		4
        /*0018*/ 	.word	0x00000000
	.align		4
        /*001c*/ 	.word	0xfffffffc


//--------------------- .nv.constant4             --------------------------
	.section	.nv.constant4,"a",@progbits
	.align	8
	.align		8
.nv.constant4:
        /*0000*/ 	.dword	_ZN39_INTERNAL_0bbc7568_4_k_cu_f543c9ae_54944cuda3std3__45__cpo5beginE
	.align		8
        /*0008*/ 	.dword	_ZN39_INTERNAL_0bbc7568_4_k_cu_f543c9ae_54944cuda3std3__45__cpo3endE
	.align		8
        /*0010*/ 	.dword	_ZN39_INTERNAL_0bbc7568_4_k_cu_f543c9ae_54944cuda3std3__45__cpo6cbeginE
	.align		8
        /*0018*/ 	.dword	_ZN39_INTERNAL_0bbc7568_4_k_cu_f543c9ae_54944cuda3std3__45__cpo4cendE
	.align		8
        /*0020*/ 	.dword	_ZN39_INTERNAL_0bbc7568_4_k_cu_f543c9ae_54944cuda3std3__441_GLOBAL__N__0bbc7568_4_k_cu_f543c9ae_54946ignoreE
	.align		8
        /*0028*/ 	.dword	_ZN39_INTERNAL_0bbc7568_4_k_cu_f543c9ae_54944cuda3std3__419piecewise_constructE
	.align		8
        /*0030*/ 	.dword	_ZN39_INTERNAL_0bbc7568_4_k_cu_f543c9ae_54944cuda3std3__48in_placeE
	.align		8
        /*0038*/ 	.dword	_ZN39_INTERNAL_0bbc7568_4_k_cu_f543c9ae_54944cuda3std6ranges3__45__cpo4swapE
	.align		8
        /*0040*/ 	.dword	_ZN39_INTERNAL_0bbc7568_4_k_cu_f543c9ae_54944cuda3std6ranges3__45__cpo9iter_moveE
	.align		8
        /*0048*/ 	.dword	_ZN39_INTERNAL_0bbc7568_4_k_cu_f543c9ae_54944cute7productE
	.align		8
        /*0050*/ 	.dword	_ZN39_INTERNAL_0bbc7568_4_k_cu_f543c9ae_54944cute1_E


//--------------------- .text._ZN7cutlass13device_kernelINS_4gemm6kernel13GemmUniversalIN4cute5tupleIJiiiiEEENS1_10collective13CollectiveMmaINS1_37MainloopSm90TmaGmmaWarpSpecializedFP8ILi5ENS5_IJNS4_1CILi2EEESB_NSA_ILi1EEEEEENS1_35KernelTmaWarpSpecializedCooperativeEEENS5_IJNSA_ILi128EEESG_NSA_ILi32EEEEEENS_12float_e5m2_tENS5_IJlSC_lEEESJ_SK_NS4_8TiledMMAINS4_8MMA_AtomIJNS4_4SM904GMMA31MMA_64x128x32_F32E5M2E5M2_SS_TNILNSO_7ScaleInE1ELSQ_1EEEEEENS4_6LayoutINS5_IJSB_SC_SC_EEENS5_IJSC_NSA_ILi0EEESV_EEEEENS5_IJNS4_10UnderscoreESY_SY_EEEEENS4_23SM90_TMA_LOAD_MULTICASTENS4_14ComposedLayoutINS4_7SwizzleILi1ELi4ELi3EEENS4_18smem_ptr_flag_bitsILi8EEENST_INS5_IJNSA_ILi8EEESH_EEENS5_IJSH_SC_EEEEEEEvNS4_8identityES11_S1B_vS1C_EENS_8epilogue10collective6detail29Sm90TmaWarpSpecializedAdapterINS1F_15DefaultEpilogueISJ_SK_SK_NS1E_6thread17LinearCombinationISJ_Li1EffLNS1J_9ScaleType4KindE0ELNS_15FloatRoundStyleE2ESJ_EENS1_15EpilogueDefaultEEEEEvvEEEEvNT_6ParamsE --------------------------
	.section	.text._ZN7cutlass13device_kernelINS_4gemm6kernel13GemmUniversalIN4cute5tupleIJiiiiEEENS1_10collective13CollectiveMmaINS1_37MainloopSm90TmaGmmaWarpSpecializedFP8ILi5ENS5_IJNS4_1CILi2EEESB_NSA_ILi1EEEEEENS1_35KernelTmaWarpSpecializedCooperativeEEENS5_IJNSA_ILi128EEESG_NSA_ILi32EEEEEENS_12float_e5m2_tENS5_IJlSC_lEEESJ_SK_NS4_8TiledMMAINS4_8MMA_AtomIJNS4_4SM904GMMA31MMA_64x128x32_F32E5M2E5M2_SS_TNILNSO_7ScaleInE1ELSQ_1EEEEEENS4_6LayoutINS5_IJSB_SC_SC_EEENS5_IJSC_NSA_ILi0EEESV_EEEEENS5_IJNS4_10UnderscoreESY_SY_EEEEENS4_23SM90_TMA_LOAD_MULTICASTENS4_14ComposedLayoutINS4_7SwizzleILi1ELi4ELi3EEENS4_18smem_ptr_flag_bitsILi8EEENST_INS5_IJNSA_ILi8EEESH_EEENS5_IJSH_SC_EEEEEEEvNS4_8identityES11_S1B_vS1C_EENS_8epilogue10collective6detail29Sm90TmaWarpSpecializedAdapterINS1F_15DefaultEpilogueISJ_SK_SK_NS1E_6thread17LinearCombinationISJ_Li1EffLNS1J_9ScaleType4KindE0ELNS_15FloatRoundStyleE2ESJ_EENS1_15EpilogueDefaultEEEEEvvEEEEvNT_6ParamsE,"ax",@progbits
	.align	128
.text._ZN7cutlass13device_kernelINS_4gemm6kernel13GemmUniversalIN4cute5tupleIJiiiiEEENS1_10collective13CollectiveMmaINS1_37MainloopSm90TmaGmmaWarpSpecializedFP8ILi5ENS5_IJNS4_1CILi2EEESB_NSA_ILi1EEEEEENS1_35KernelTmaWarpSpecializedCooperativeEEENS5_IJNSA_ILi128EEESG_NSA_ILi32EEEEEENS_12float_e5m2_tENS5_IJlSC_lEEESJ_SK_NS4_8TiledMMAINS4_8MMA_AtomIJNS4_4SM904GMMA31MMA_64x128x32_F32E5M2E5M2_SS_TNILNSO_7ScaleInE1ELSQ_1EEEEEENS4_6LayoutINS5_IJSB_SC_SC_EEENS5_IJSC_NSA_ILi0EEESV_EEEEENS5_IJNS4_10UnderscoreESY_SY_EEEEENS4_23SM90_TMA_LOAD_MULTICASTENS4_14ComposedLayoutINS4_7SwizzleILi1ELi4ELi3EEENS4_18smem_ptr_flag_bitsILi8EEENST_INS5_IJNSA_ILi8EEESH_EEENS5_IJSH_SC_EEEEEEEvNS4_8identityES11_S1B_vS1C_EENS_8epilogue10collective6detail29Sm90TmaWarpSpecializedAdapterINS1F_15DefaultEpilogueISJ_SK_SK_NS1E_6thread17LinearCombinationISJ_Li1EffLNS1J_9ScaleType4KindE0ELNS_15FloatRoundStyleE2ESJ_EENS1_15EpilogueDefaultEEEEEvvEEEEvNT_6ParamsE:
        .type           _ZN7cutlass13device_kernelINS_4gemm6kernel13GemmUniversalIN4cute5tupleIJiiiiEEENS1_10collective13CollectiveMmaINS1_37MainloopSm90TmaGmmaWarpSpecializedFP8ILi5ENS5_IJNS4_1CILi2EEESB_NSA_ILi1EEEEEENS1_35KernelTmaWarpSpecializedCooperativeEEENS5_IJNSA_ILi128EEESG_NSA_ILi32EEEEEENS_12float_e5m2_tENS5_IJlSC_lEEESJ_SK_NS4_8TiledMMAINS4_8MMA_AtomIJNS4_4SM904GMMA31MMA_64x128x32_F32E5M2E5M2_SS_TNILNSO_7ScaleInE1ELSQ_1EEEEEENS4_6LayoutINS5_IJSB_SC_SC_EEENS5_IJSC_NSA_ILi0EEESV_EEEEENS5_IJNS4_10UnderscoreESY_SY_EEEEENS4_23SM90_TMA_LOAD_MULTICASTENS4_14ComposedLayoutINS4_7SwizzleILi1ELi4ELi3EEENS4_18smem_ptr_flag_bitsILi8EEENST_INS5_IJNSA_ILi8EEESH_EEENS5_IJSH_SC_EEEEEEEvNS4_8identityES11_S1B_vS1C_EENS_8epilogue10collective6detail29Sm90TmaWarpSpecializedAdapterINS1F_15DefaultEpilogueISJ_SK_SK_NS1E_6thread17LinearCombinationISJ_Li1EffLNS1J_9ScaleType4KindE0ELNS_15FloatRoundStyleE2ESJ_EENS1_15EpilogueDefaultEEEEEvvEEEEvNT_6ParamsE,@function
        .size           _ZN7cutlass13device_kernelINS_4gemm6kernel13GemmUniversalIN4cute5tupleIJiiiiEEENS1_10collective13CollectiveMmaINS1_37MainloopSm90TmaGmmaWarpSpecializedFP8ILi5ENS5_IJNS4_1CILi2EEESB_NSA_ILi1EEEEEENS1_35KernelTmaWarpSpecializedCooperativeEEENS5_IJNSA_ILi128EEESG_NSA_ILi32EEEEEENS_12float_e5m2_tENS5_IJlSC_lEEESJ_SK_NS4_8TiledMMAINS4_8MMA_AtomIJNS4_4SM904GMMA31MMA_64x128x32_F32E5M2E5M2_SS_TNILNSO_7ScaleInE1ELSQ_1EEEEEENS4_6LayoutINS5_IJSB_SC_SC_EEENS5_IJSC_NSA_ILi0EEESV_EEEEENS5_IJNS4_10UnderscoreESY_SY_EEEEENS4_23SM90_TMA_LOAD_MULTICASTENS4_14ComposedLayoutINS4_7SwizzleILi1ELi4ELi3EEENS4_18smem_ptr_flag_bitsILi8EEENST_INS5_IJNSA_ILi8EEESH_EEENS5_IJSH_SC_EEEEEEEvNS4_8identityES11_S1B_vS1C_EENS_8epilogue10collective6detail29Sm90TmaWarpSpecializedAdapterINS1F_15DefaultEpilogueISJ_SK_SK_NS1E_6thread17LinearCombinationISJ_Li1EffLNS1J_9ScaleType4KindE0ELNS_15FloatRoundStyleE2ESJ_EENS1_15EpilogueDefaultEEEEEvvEEEEvNT_6ParamsE,(.L_x_208 - _ZN7cutlass13device_kernelINS_4gemm6kernel13GemmUniversalIN4cute5tupleIJiiiiEEENS1_10collective13CollectiveMmaINS1_37MainloopSm90TmaGmmaWarpSpecializedFP8ILi5ENS5_IJNS4_1CILi2EEESB_NSA_ILi1EEEEEENS1_35KernelTmaWarpSpecializedCooperativeEEENS5_IJNSA_ILi128EEESG_NSA_ILi32EEEEEENS_12float_e5m2_tENS5_IJlSC_lEEESJ_SK_NS4_8TiledMMAINS4_8MMA_AtomIJNS4_4SM904GMMA31MMA_64x128x32_F32E5M2E5M2_SS_TNILNSO_7ScaleInE1ELSQ_1EEEEEENS4_6LayoutINS5_IJSB_SC_SC_EEENS5_IJSC_NSA_ILi0EEESV_EEEEENS5_IJNS4_10UnderscoreESY_SY_EEEEENS4_23SM90_TMA_LOAD_MULTICASTENS4_14ComposedLayoutINS4_7SwizzleILi1ELi4ELi3EEENS4_18smem_ptr_flag_bitsILi8EEENST_INS5_IJNSA_ILi8EEESH_EEENS5_IJSH_SC_EEEEEEEvNS4_8identityES11_S1B_vS1C_EENS_8epilogue10collective6detail29Sm90TmaWarpSpecializedAdapterINS1F_15DefaultEpilogueISJ_SK_SK_NS1E_6thread17LinearCombinationISJ_Li1EffLNS1J_9ScaleType4KindE0ELNS_15FloatRoundStyleE2ESJ_EENS1_15EpilogueDefaultEEEEEvvEEEEvNT_6ParamsE)
        .other          _ZN7cutlass13device_kernelINS_4gemm6kernel13GemmUniversalIN4cute5tupleIJiiiiEEENS1_10collective13CollectiveMmaINS1_37MainloopSm90TmaGmmaWarpSpecializedFP8ILi5ENS5_IJNS4_1CILi2EEESB_NSA_ILi1EEEEEENS1_35KernelTmaWarpSpecializedCooperativeEEENS5_IJNSA_ILi128EEESG_NSA_ILi32EEEEEENS_12float_e5m2_tENS5_IJlSC_lEEESJ_SK_NS4_8TiledMMAINS4_8MMA_AtomIJNS4_4SM904GMMA31MMA_64x128x32_F32E5M2E5M2_SS_TNILNSO_7ScaleInE1ELSQ_1EEEEEENS4_6LayoutINS5_IJSB_SC_SC_EEENS5_IJSC_NSA_ILi0EEESV_EEEEENS5_IJNS4_10UnderscoreESY_SY_EEEEENS4_23SM90_TMA_LOAD_MULTICASTENS4_14ComposedLayoutINS4_7SwizzleILi1ELi4ELi3EEENS4_18smem_ptr_flag_bitsILi8EEENST_INS5_IJNSA_ILi8EEESH_EEENS5_IJSH_SC_EEEEEEEvNS4_8identityES11_S1B_vS1C_EENS_8epilogue10collective6detail29Sm90TmaWarpSpecializedAdapterINS1F_15DefaultEpilogueISJ_SK_SK_NS1E_6thread17LinearCombinationISJ_Li1EffLNS1J_9ScaleType4KindE0ELNS_15FloatRoundStyleE2ESJ_EENS1_15EpilogueDefaultEEEEEvvEEEEvNT_6ParamsE,@"STO_CUDA_ENTRY STV_DEFAULT"
_ZN7cutlass13device_kernelINS_4gemm6kernel13GemmUniversalIN4cute5tupleIJiiiiEEENS1_10collective13CollectiveMmaINS1_37MainloopSm90TmaGmmaWarpSpecializedFP8ILi5ENS5_IJNS4_1CILi2EEESB_NSA_ILi1EEEEEENS1_35KernelTmaWarpSpecializedCooperativeEEENS5_IJNSA_ILi128EEESG_NSA_ILi32EEEEEENS_12float_e5m2_tENS5_IJlSC_lEEESJ_SK_NS4_8TiledMMAINS4_8MMA_AtomIJNS4_4SM904GMMA31MMA_64x128x32_F32E5M2E5M2_SS_TNILNSO_7ScaleInE1ELSQ_1EEEEEENS4_6LayoutINS5_IJSB_SC_SC_EEENS5_IJSC_NSA_ILi0EEESV_EEEEENS5_IJNS4_10UnderscoreESY_SY_EEEEENS4_23SM90_TMA_LOAD_MULTICASTENS4_14ComposedLayoutINS4_7SwizzleILi1ELi4ELi3EEENS4_18smem_ptr_flag_bitsILi8EEENST_INS5_IJNSA_ILi8EEESH_EEENS5_IJSH_SC_EEEEEEEvNS4_8identityES11_S1B_vS1C_EENS_8epilogue10collective6detail29Sm90TmaWarpSpecializedAdapterINS1F_15DefaultEpilogueISJ_SK_SK_NS1E_6thread17LinearCombinationISJ_Li1EffLNS1J_9ScaleType4KindE0ELNS_15FloatRoundStyleE2ESJ_EENS1_15EpilogueDefaultEEEEEvvEEEEvNT_6ParamsE:
[----:B------:R-:W-:Y:S01]  /*0000*/  LDC R1, c[0x0][0x28] ;  /* 0x00000a00ff017b82 */ /* 0x000fe20000000800 */
[----:B------:R-:W0:Y:S01]  /*0010*/  S2R R0, SR_TID.X ;  /* 0x0000000000007919 */ /* 0x000e220000002100 */
[----:B------:R-:W-:Y:S01]  /*0020*/  ELECT P0, URZ, PT ;  /* 0x00000000003f782f */ /* 0x000fe20003800000 */
[----:B------:R-:W-:Y:S01]  /*0030*/  BSSY B0, `(.L_x_0) ;  /* 0x000000f000007945 */ /* 0x000fe20003800000 */
[--C-:B0-----:R-:W-:Y:S02]  /*0040*/  SHF.R.U32.HI R2, RZ, 0x5, R0.reuse ;  /* 0x00000005ff027819 */ /* 0x101fe40000011600 */
[----:B------:R-:W-:-:S03]  /*0050*/  SHF.R.U32.HI R3, RZ, 0x7, R0 ;  /* 0x00000007ff037819 */ /* 0x000fc60000011600 */
[----:B------:R-:W0:Y:S04]  /*0060*/  SHFL.IDX PT, R7, R2, RZ, 0x1f ;  /* 0x00001fff02077589 */ /* 0x000e2800000e0000 */
[----:B------:R-:W1:Y:S01]  /*0070*/  SHFL.IDX PT, R3, R3, RZ, 0x1f ;  /* 0x00001fff03037589 */ /* 0x000e6200000e0000 */
[----:B0-----:R-:W-:-:S13]  /*0080*/  ISETP.NE.OR P0, PT, R7, RZ, !P0 ;  /* 0x000000ff0700720c */ /* 0x001fda0004705670 */
[----:B-1----:R-:W-:Y:S05]  /*0090*/  @P0 BRA `(.L_x_1) ;  /* 0x0000000000200947 */ /* 0x002fea0003800000 */
[----:B------:R-:W-:Y:S02]  /*00a0*/  ULDC.64 UR4, c[0x0][0x198] ;  /* 0x0000660000047ab9 */ /* 0x000fe40000000a00 */
[----:B------:R-:W-:Y:S02]  /*00b0*/  UIADD3 UR6, UP0, UR4, 0xf0, URZ ;  /* 0x000000f004067890 */ /* 0x000fe4000ff1e03f */
[----:B------:R-:W-:Y:S02]  /*00c0*/  UIADD3 UR4, UP1, UR4, 0x1f0, URZ ;  /* 0x000001f004047890 */ /* 0x000fe4000ff3e03f */
[----:B------:R-:W-:Y:S02]  /*00d0*/  UIADD3.X UR7, URZ, UR5, URZ, UP0, !UPT ;  /* 0x000000053f077290 */ /* 0x000fe400087fe43f */
[----:B------:R-:W-:-:S07]  /*00e0*/  UIADD3.X UR5, URZ, UR5, URZ, UP1, !UPT ;  /* 0x000000053f057290 */ /* 0x000fce0008ffe43f */
[----:B------:R0:W-:Y:S02]  /*00f0*/  UTMACCTL.PF [UR6] ;  /* 0x00000000060079b9 */ /* 0x0001e40008040000 */
[----:B------:R0:W-:Y:S02]  /*0100*/  UTMACCTL.PF [UR4] ;  /* 0x00000000040079b9 */ /* 0x0001e40008040000 */
[----:B0-----:R-:W-:Y:S01]  /*0110*/  NOP ;  /* 0x0000000000007918 */ /* 0x001fe20000000000 */
.L_x_1:
[----:B------:R-:W-:Y:S05]  /*0120*/  BSYNC B0 ;  /* 0x0000000000007941 */ /* 0x000fea0003800000 */
.L_x_0:
[----:B------:R-:W0:Y:S02]  /*0130*/  SHFL.IDX PT, R4, R2, RZ, 0x1f ;  /* 0x00001fff02047589 */ /* 0x000e2400000e0000 */
[----:B0-----:R-:W-:-:S13]  /*0140*/  ISETP.NE.AND P0, PT, R4, RZ, PT ;  /* 0x000000ff0400720c */ /* 0x001fda0003f05270 */
[----:B------:R-:W-:Y:S05]  /*0150*/  @P0 BRA `(.L_x_2) ;  /* 0x0000000000600947 */ /* 0x000fea0003800000 */
[----:B------:R-:W0:Y:S01]  /*0160*/  S2UR UR8, SR_CgaCtaId ;  /* 0x00000000000879c3 */ /* 0x000e220000008800 */
[----:B------:R-:W-:Y:S01]  /*0170*/  UMOV UR4, 0x400 ;  /* 0x0000040000047882 */ /* 0x000fe20000000000 */
[----:B------:R-:W-:Y:S01]  /*0180*/  UMOV UR5, 0x1 ;  /* 0x0000000100057882 */ /* 0x000fe20000000000 */
[----:B------:R-:W-:Y:S01]  /*0190*/  UMOV UR6, 0x6 ;  /* 0x0000000600067882 */ /* 0x000fe20000000000 */
[----:B------:R-:W-:Y:S01]  /*01a0*/  ELECT P0, URZ, PT ;  /* 0x00000000003f782f */ /* 0x000fe20003800000 */
[----:B------:R-:W-:-:S04]  /*01b0*/  UIADD3 UR6, -UR6, 0x100000, URZ ;  /* 0x0010000006067890 */ /* 0x000fc8000fffe13f */
[----:B------:R-:W-:Y:S02]  /*01c0*/  USHF.L.U32 UR7, UR6, 0xb, URZ ;  /* 0x0000000b06077899 */ /* 0x000fe4000800063f */
[----:B------:R-:W-:Y:S02]  /*01d0*/  USHF.L.U32 UR6, UR6, 0x1, URZ ;  /* 0x0000000106067899 */ /* 0x000fe4000800063f */
[----:B0-----:R-:W-:Y:S02]  /*01e0*/  ULEA UR8, UR8, UR4, 0x18 ;  /* 0x0000000408087291 */ /* 0x001fe4000f8ec03f */
[----:B------:R-:W-:-:S04]  /*01f0*/  UIADD3 UR4, -UR5, 0x100000, URZ ;  /* 0x0010000005047890 */ /* 0x000fc8000fffe13f */
[----:B------:R-:W-:Y:S02]  /*0200*/  USHF.L.U32 UR5, UR4, 0xb, URZ ;  /* 0x0000000b04057899 */ /* 0x000fe4000800063f */
[----:B------:R-:W-:Y:S01]  /*0210*/  USHF.L.U32 UR4, UR4, 0x1, URZ ;  /* 0x0000000104047899 */ /* 0x000fe2000800063f */
[----:B------:R-:W0:Y:S11]  /*0220*/  FENCE.VIEW.ASYNC.S ;  /* 0x00000000000073c6 */ /* 0x000e360000000000 */
[----:B0-----:R0:W1:Y:S01]  /*0230*/  SYNCS.EXCH.64 URZ, [UR8], UR4 ;  /* 0x00000004083f75b2 */ /* 0x0010620008000100 */
[----:B------:R0:W2:Y:S01]  /*0240*/  SYNCS.EXCH.64 URZ, [UR8+0x28], UR6 ;  /* 0x00002806083f75b2 */ /* 0x0000a20008000100 */
[----:B------:R0:W3:Y:S01]  /*0250*/  SYNCS.EXCH.64 URZ, [UR8+0x8], UR4 ;  /* 0x00000804083f75b2 */ /* 0x0000e20008000100 */
[----:B------:R0:W4:Y:S01]  /*0260*/  SYNCS.EXCH.64 URZ, [UR8+0x30], UR6 ;  /* 0x00003006083f75b2 */ /* 0x0001220008000100 */
[----:B------:R0:W0:Y:S01]  /*0270*/  SYNCS.EXCH.64 URZ, [UR8+0x10], UR4 ;  /* 0x00001004083f75b2 */ /* 0x0000220008000100 */
[----:B------:R0:W0:Y:S01]  /*0280*/  SYNCS.EXCH.64 URZ, [UR8+0x38], UR6 ;  /* 0x00003806083f75b2 */ /* 0x0000220008000100 */
[----:B------:R0:W0:Y:S01]  /*0290*/  SYNCS.EXCH.64 URZ, [UR8+0x18], UR4 ;  /* 0x00001804083f75b2 */ /* 0x0000220008000100 */
[----:B------:R0:W0:Y:S01]  /*02a0*/  SYNCS.EXCH.64 URZ, [UR8+0x40], UR6 ;  /* 0x00004006083f75b2 */ /* 0x0000220008000100 */
[----:B------:R0:W0:Y:S01]  /*02b0*/  SYNCS.EXCH.64 URZ, [UR8+0x20], UR4 ;  /* 0x00002004083f75b2 */ /* 0x0000220008000100 */
[----:B------:R0:W0:Y:S01]  /*02c0*/  SYNCS.EXCH.64 URZ, [UR8+0x48], UR6 ;  /* 0x00004806083f75b2 */ /* 0x0000220008000100 */
[----:B------:R-:W-:Y:S01]  /*02d0*/  NOP ;  /* 0x0000000000007918 */ /* 0x000fe20000000000 */
.L_x_2:
[----:B------:R-:W-:Y:S01]  /*02e0*/  SHF.R.S32.HI R5, RZ, 0x1f, R0 ;  /* 0x0000001fff057819 */ /* 0x000fe20000011400 */
[----:B------:R-:W5:Y:S01]  /*02f0*/  SHFL.IDX PT, R2, R2, RZ, 0x1f ;  /* 0x00001fff02027589 */ /* 0x000f6200000e0000 */
[----:B0-----:R-:W0:Y:S01]  /*0300*/  S2UR UR8, SR_CTAID.X ;  /* 0x00000000000879c3 */ /* 0x001e220000002500 */
[----:B------:R-:W-:Y:S02]  /*0310*/  ELECT P0, URZ, PT ;  /* 0x00000000003f782f */ /* 0x000fe40003800000 */
[----:B------:R-:W-:Y:S01]  /*0320*/  LEA.HI R5, R5, R0, RZ, 0x7 ;  /* 0x0000000005057211 */ /* 0x000fe200078f38ff */
[----:B------:R-:W1:Y:S01]  /*0330*/  S2R R8, SR_CTAID.Y ;  /* 0x0000000000087919 */ /* 0x000e620000002600 */
[----:B------:R-:W-:Y:S01]  /*0340*/  SHF.R.S32.HI R11, RZ, 0x1f, R4 ;  /* 0x0000001fff0b7819 */ /* 0x000fe20000011404 */
[----:B------:R-:W-:Y:S01]  /*0350*/  ULDC UR4, c[0x0][0x150] ;  /* 0x0000540000047ab9 */ /* 0x000fe20000000800 */
[----:B------:R-:W-:Y:S01]  /*0360*/  LOP3.LUT R5, R5, 0xffffff80, RZ, 0xc0, !PT ;  /* 0xffffff8005057812 */ /* 0x000fe200078ec0ff */
[----:B------:R-:W-:Y:S01]  /*0370*/  VIADD R16, R3, 0xffffffff ;  /* 0xffffffff03107836 */ /* 0x000fe20000000000 */
[----:B------:R-:W-:Y:S01]  /*0380*/  LEA.HI R11, R11, R4, RZ, 0x2 ;  /* 0x000000040b0b7211 */ /* 0x000fe200078f10ff */
[----:B------:R-:W2:Y:S01]  /*0390*/  LDC R12, c[0x0][0x144] ;  /* 0x00005100ff0c7b82 */ /* 0x000ea20000000800 */
[----:B------:R-:W-:Y:S01]  /*03a0*/  NOP ;  /* 0x0000000000007918 */ /* 0x000fe20000000000 */
[----:B------:R-:W-:Y:S01]  /*03b0*/  IMAD.IADD R6, R0, 0x1, -R5 ;  /* 0x0000000100067824 */ /* 0x000fe200078e0a05 */
[----:B------:R-:W-:Y:S01]  /*03c0*/  LOP3.LUT R11, R11, 0x3ffffffc, RZ, 0xc0, !PT ;  /* 0x3ffffffc0b0b7812 */ /* 0x000fe200078ec0ff */
[----:B------:R-:W-:Y:S01]  /*03d0*/  NOP ;  /* 0x0000000000007918 */ /* 0x000fe20000000000 */
[----:B------:R-:W-:-:S02]  /*03e0*/  ISETP.NE.AND P4, PT, R3, RZ, PT ;  /* 0x000000ff0300720c */ /* 0x000fc40003f85270 */
[----:B------:R-:W-:Y:S01]  /*03f0*/  SHF.R.S32.HI R5, RZ, 0x1f, R6 ;  /* 0x0000001fff057819 */ /* 0x000fe20000011406 */
[----:B------:R-:W-:Y:S01]  /*0400*/  IMAD.IADD R4, R4, 0x1, -R11 ;  /* 0x0000000104047824 */ /* 0x000fe200078e0a0b */
[----:B------:R-:W3:Y:S01]  /*0410*/  LDC R14, c[0x0][0x140] ;  /* 0x00005000ff0e7b82 */ /* 0x000ee20000000800 */
[----:B------:R-:W-:Y:S02]  /*0420*/  ISETP.GE.U32.AND P6, PT, R16, 0x2, PT ;  /* 0x000000021000780c */ /* 0x000fe40003fc6070 */
[----:B------:R-:W-:Y:S02]  /*0430*/  LEA.HI R5, R5, R6, RZ, 0x3 ;  /* 0x0000000605057211 */ /* 0x000fe400078f18ff */
[----:B-----5:R-:W-:Y:S02]  /*0440*/  ISETP.NE.OR P0, PT, R2, RZ, !P0 ;  /* 0x000000ff0200720c */ /* 0x020fe40004705670 */
[--C-:B------:R-:W-:Y:S01]  /*0450*/  SHF.R.S32.HI R2, RZ, 0x3, R5.reuse ;  /* 0x00000003ff027819 */ /* 0x100fe20000011405 */
[----:B------:R-:W5:Y:S01]  /*0460*/  LDC R13, c[0x0][0x148] ;  /* 0x00005200ff0d7b82 */ /* 0x000f620000000800 */
[----:B------:R-:W-:-:S02]  /*0470*/  SHF.R.S32.HI R5, RZ, 0x1f, R5 ;  /* 0x0000001fff057819 */ /* 0x000fc40000011405 */
[----:B0-----:R-:W-:Y:S02]  /*0480*/  I2FP.F32.U32 R10, UR8 ;  /* 0x00000008000a7c45 */ /* 0x001fe40008201000 */
[----:B------:R-:W-:-:S03]  /*0490*/  LEA.HI R5, R5, R2, RZ, 0x2 ;  /* 0x0000000205057211 */ /* 0x000fc600078f10ff */
[----:B------:R-:W-:Y:S01]  /*04a0*/  FMUL R10, R10, UR4 ;  /* 0x000000040a0a7c20 */ /* 0x000fe20008400000 */
[----:B------:R-:W-:Y:S01]  /*04b0*/  LOP3.LUT R5, R5, 0xfffffffc, RZ, 0xc0, !PT ;  /* 0xfffffffc05057812 */ /* 0x000fe200078ec0ff */
[----:B------:R-:W-:Y:S01]  /*04c0*/  VOTEU.ALL UP0, P0 ;  /* 0x00000000003f7886 */ /* 0x000fe20000000000 */
[----:B-1----:R-:W-:Y:S01]  /*04d0*/  I2FP.F32.U32 R11, R8 ;  /* 0x00000008000b7245 */ /* 0x002fe20000201000 */
[----:B------:R-:W-:Y:S01]  /*04e0*/  ULDC UR4, c[0x0][0x154] ;  /* 0x0000550000047ab9 */ /* 0x000fe20000000800 */
[----:B------:R-:W-:Y:S01]  /*04f0*/  VOTEU.ALL UP1, P0 ;  /* 0x00000000003f7886 */ /* 0x000fe20000020000 */
[----:B------:R-:W0:Y:S01]  /*0500*/  F2I.U32.TRUNC.NTZ R10, R10 ;  /* 0x0000000a000a7305 */ /* 0x000e22000020f000 */
[----:B------:R-:W-:Y:S01]  /*0510*/  IMAD.IADD R5, R2, 0x1, -R5 ;  /* 0x0000000102057824 */ /* 0x000fe200078e0a05 */
[----:B------:R-:W1:Y:S01]  /*0520*/  @!UP0 S2UR UR7, SR_CgaCtaId ;  /* 0x00000000000789c3 */ /* 0x000e620000008800 */
[----:B------:R-:W-:Y:S01]  /*0530*/  @!UP0 UMOV UR6, 0x400 ;  /* 0x0000040000068882 */ /* 0x000fe20000000000 */
[----:B---3--:R-:W-:Y:S01]  /*0540*/  ISETP.EQ.U32.AND P3, PT, R14, 0x1, PT ;  /* 0x000000010e00780c */ /* 0x008fe20003f62070 */
[----:B------:R-:W-:-:S05]  /*0550*/  IMAD R5, R4, 0x4, R5 ;  /* 0x0000000404057824 */ /* 0x000fca00078e0205 */
[----:B------:R-:W-:-:S04]  /*0560*/  LEA.HI R2, R5, R5, RZ, 0x1 ;  /* 0x0000000505027211 */ /* 0x000fc800078f08ff */
[----:B------:R-:W-:Y:S01]  /*0570*/  LOP3.LUT R4, R2, 0xfffffffe, RZ, 0xc0, !PT ;  /* 0xfffffffe02047812 */ /* 0x000fe200078ec0ff */
[----:B0-----:R-:W-:Y:S02]  /*0580*/  IMAD.MOV R15, RZ, RZ, -R10 ;  /* 0x000000ffff0f7224 */ /* 0x001fe400078e0a0a */
[----:B------:R-:W-:Y:S01]  /*0590*/  FMUL R10, R11, UR4 ;  /* 0x000000040b0a7c20 */ /* 0x000fe20008400000 */
[----:B------:R-:W-:Y:S01]  /*05a0*/  SHF.R.S32.HI R2, RZ, 0x1f, R7 ;  /* 0x0000001fff027819 */ /* 0x000fe20000011407 */
[----:B------:R-:W-:Y:S01]  /*05b0*/  UMOV UR4, 0x20 ;  /* 0x0000002000047882 */ /* 0x000fe20000000000 */
[----:B--2---:R-:W-:Y:S01]  /*05c0*/  IMAD R12, R12, R15, UR8 ;  /* 0x000000080c0c7e24 */ /* 0x004fe2000f8e020f */
[----:B------:R-:W-:-:S04]  /*05d0*/  @!UP0 UIADD3 UR4, -UR4, 0x100000, URZ ;  /* 0x0010000004048890 */ /* 0x000fc8000fffe13f */
[----:B------:R-:W-:Y:S02]  /*05e0*/  @!UP0 USHF.L.U32 UR5, UR4, 0xb, URZ ;  /* 0x0000000b04058899 */ /* 0x000fe4000800063f */
[----:B------:R-:W-:Y:S01]  /*05f0*/  @!UP0 USHF.L.U32 UR4, UR4, 0x1, URZ ;  /* 0x0000000104048899 */ /* 0x000fe2000800063f */
[C---:B------:R-:W-:Y:S01]  /*0600*/  IMAD.IADD R11, R5.reuse, 0x1, -R4 ;  /* 0x00000001050b7824 */ /* 0x040fe200078e0a04 */
[----:B------:R-:W0:Y:S01]  /*0610*/  F2I.U32.TRUNC.NTZ R10, R10 ;  /* 0x0000000a000a7305 */ /* 0x000e22000020f000 */
[----:B------:R-:W-:Y:S01]  /*0620*/  LEA.HI R2, R2, R7, RZ, 0x2 ;  /* 0x0000000702027211 */ /* 0x000fe200078f10ff */
[----:B------:R-:W-:Y:S02]  /*0630*/  IMAD.SHL.U32 R4, R5, 0x4, RZ ;  /* 0x0000000405047824 */ /* 0x000fe400078e00ff */
[----:B------:R-:W-:Y:S01]  /*0640*/  ISETP.NE.AND P2, PT, R11, R12, PT ;  /* 0x0000000c0b00720c */ /* 0x000fe20003f45270 */
[----:B-1----:R-:W-:Y:S01]  /*0650*/  @!UP0 ULEA UR6, UR7, UR6, 0x18 ;  /* 0x0000000607068291 */ /* 0x002fe2000f8ec03f */
[----:B------:R-:W-:Y:S01]  /*0660*/  LOP3.LUT R2, R2, 0xfffffffc, RZ, 0xc0, !PT ;  /* 0xfffffffc02027812 */ /* 0x000fe200078ec0ff */
[----:B------:R-:W-:Y:S01]  /*0670*/  VOTEU.ALL UP0, P0 ;  /* 0x00000000003f7886 */ /* 0x000fe20000000000 */
[----:B------:R-:W-:-:S02]  /*0680*/  LOP3.LUT R5, R5, 0xc, R4, 0x78, !PT ;  /* 0x0000000c05057812 */ /* 0x000fc400078e7804 */
[----:B------:R-:W-:Y:S01]  /*0690*/  LOP3.LUT P0, RZ, R6, 0x7, RZ, 0xc0, !PT ;  /* 0x0000000706ff7812 */ /* 0x000fe2000780c0ff */
[----:B------:R-:W-:Y:S02]  /*06a0*/  IMAD.IADD R7, R7, 0x1, -R2 ;  /* 0x0000000107077824 */ /* 0x000fe400078e0a02 */
[----:B------:R-:W-:Y:S01]  /*06b0*/  IMAD.MOV.U32 R6, RZ, RZ, 0x1 ;  /* 0x00000001ff067424 */ /* 0x000fe200078e00ff */
[----:B------:R-:W-:Y:S01]  /*06c0*/  ISETP.LT.U32.AND P0, PT, R5, 0x4, !P0 ;  /* 0x000000040500780c */ /* 0x000fe20004701070 */
[----:B0-----:R-:W-:Y:S01]  /*06d0*/  IMAD.MOV R20, RZ, RZ, -R10 ;  /* 0x000000ffff147224 */ /* 0x001fe200078e0a0a */
[----:B------:R-:W-:Y:S01]  /*06e0*/  ISETP.NE.AND P1, PT, R7, 0x3, PT ;  /* 0x000000030700780c */ /* 0x000fe20003f25270 */
[----:B------:R-:W0:Y:S02]  /*06f0*/  FENCE.VIEW.ASYNC.S ;  /* 0x00000000000073c6 */ /* 0x000e240000000000 */
[----:B0-----:R0:W1:Y:S01]  /*0700*/  @!UP0 SYNCS.EXCH.64 URZ, [UR6+0x60], UR4 ;  /* 0x00006004063f85b2 */ /* 0x0010620008000100 */
[----:B------:R-:W-:Y:S01]  /*0710*/  @P2 LEA.HI R2, R5, R5, RZ, 0x1 ;  /* 0x0000000505022211 */ /* 0x000fe200078f08ff */
[----:B-----5:R-:W-:Y:S01]  /*0720*/  IMAD R11, R13, R20, R8 ;  /* 0x000000140d0b7224 */ /* 0x020fe200078e0208 */
[----:B------:R-:W-:-:S02]  /*0730*/  ISETP.EQ.OR P1, PT, R7, RZ, !P1 ;  /* 0x000000ff0700720c */ /* 0x000fc40004f22670 */
[----:B------:R-:W-:Y:S02]  /*0740*/  @P2 SHF.R.S32.HI R2, RZ, 0x1, R2 ;  /* 0x00000001ff022819 */ /* 0x000fe40000011402 */
[----:B------:R-:W-:Y:S02]  /*0750*/  ISETP.EQ.AND P1, PT, R3, RZ, P1 ;  /* 0x000000ff0300720c */ /* 0x000fe40000f22270 */
[----:B------:R-:W-:Y:S02]  /*0760*/  @P2 ISETP.NE.AND P5, PT, R2, R11, PT ;  /* 0x0000000b0200220c */ /* 0x000fe40003fa5270 */
[----:B------:R-:W-:Y:S02]  /*0770*/  SEL R3, RZ, 0x1, !P0 ;  /* 0x00000001ff037807 */ /* 0x000fe40004000000 */
[----:B------:R-:W-:Y:S02]  /*0780*/  @P2 SEL R6, RZ, 0x1, P5 ;  /* 0x00000001ff062807 */ /* 0x000fe40002800000 */
[----:B------:R-:W-:Y:S01]  /*0790*/  SEL R4, RZ, 0x1, !P1 ;  /* 0x00000001ff047807 */ /* 0x000fe20004800000 */
[----:B------:R0:W2:Y:S01]  /*07a0*/  @!UP1 SYNCS.EXCH.64 URZ, [UR6+0x68], UR4 ;  /* 0x00006804063f95b2 */ /* 0x0000a20008000100 */
[----:B------:R-:W-:Y:S01]  /*07b0*/  LOP3.LUT R6, R6, R3, RZ, 0xc0, !PT ;  /* 0x0000000306067212 */ /* 0x000fe200078ec0ff */
[----:B------:R-:W-:Y:S01]  /*07c0*/  NOP ;  /* 0x0000000000007918 */ /* 0x000fe20000000000 */
[----:B------:R-:W-:Y:S01]  /*07d0*/  SEL R4, R4, 0x2, P6 ;  /* 0x0000000204047807 */ /* 0x000fe20003000000 */
[----:B------:R-:W-:Y:S06]  /*07e0*/  @!P3 BRA `(.L_x_3) ;  /* 0x000000000008b947 */ /* 0x000fec0003800000 */
[----:B-12-4-:R-:W-:Y:S01]  /*07f0*/  UCGABAR_ARV ;  /* 0x00000000000079c7 */ /* 0x016fe20008000000 */
[----:B------:R-:W-:Y:S05]  /*0800*/  BRA `(.L_x_4) ;  /* 0x0000000000047947 */ /* 0x000fea0003800000 */
.L_x_3:
[----:B-12-4-:R-:W-:Y:S01]  /*0810*/  NOP ;  /* 0x0000000000007918 */ /* 0x016fe20000000000 */
.L_x_4:
[----:B------:R-:W1:Y:S01]  /*0820*/  LDC R2, c[0x0][0x65c] ;  /* 0x00019700ff027b82 */ /* 0x000e620000000800 */
[----:B------:R-:W-:Y:S01]  /*0830*/  IMAD.MOV.U32 R3, RZ, RZ, RZ ;  /* 0x000000ffff037224 */ /* 0x000fe200078e00ff */
[----:B-1----:R-:W-:Y:S01]  /*0840*/  ISETP.NE.AND P2, PT, R2, 0x1, PT ;  /* 0x000000010200780c */ /* 0x002fe20003f45270 */
[----:B------:R-:W-:-:S12]  /*0850*/  IMAD.U32 R2, RZ, RZ, UR8 ;  /* 0x00000008ff027e24 */ /* 0x000fd8000f8e00ff */
[----:B------:R-:W1:Y:S01]  /*0860*/  @P2 LDC R15, c[0x0][0x10] ;  /* 0x00000400ff0f2b82 */ /* 0x000e620000000800 */
[----:B------:R-:W-:Y:S02]  /*0870*/  @P2 IMAD.MOV.U32 R9, RZ, RZ, RZ ;  /* 0x000000ffff092224 */ /* 0x000fe400078e00ff */
[----:B------:R-:W-:-:S05]  /*0880*/  @P2 IMAD.MOV.U32 R17, RZ, RZ, RZ ;  /* 0x000000ffff112224 */ /* 0x000fca00078e00ff */
[----:B------:R-:W2:Y:S01]  /*0890*/  @!P2 LDC R11, c[0x0][0xc] ;  /* 0x00000300ff0bab82 */ /* 0x000ea20000000800 */
[----:B-1----:R-:W-:-:S04]  /*08a0*/  @P2 IMAD.WIDE.U32 R14, R15, UR8, R8 ;  /* 0x000000080f0e2c25 */ /* 0x002fc8000f8e0008 */
[----:B--2---:R-:W-:-:S04]  /*08b0*/  @!P2 IMAD.WIDE.U32 R10, R8, R11, R2 ;  /* 0x0000000b080aa225 */ /* 0x004fc800078e0002 */
[----:B------:R-:W-:Y:S02]  /*08c0*/  @P2 IMAD.MOV.U32 R2, RZ, RZ, R14 ;  /* 0x000000ffff022224 */ /* 0x000fe400078e000e */
[----:B------:R-:W-:Y:S02]  /*08d0*/  @P2 IMAD.IADD R3, R15, 0x1, R17 ;  /* 0x000000010f032824 */ /* 0x000fe400078e0211 */
[----:B------:R-:W-:Y:S02]  /*08e0*/  @!P2 IMAD.MOV.U32 R2, RZ, RZ, R10 ;  /* 0x000000ffff02a224 */ /* 0x000fe400078e000a */
[----:B------:R-:W-:Y:S01]  /*08f0*/  @!P2 IMAD.MOV.U32 R3, RZ, RZ, R11 ;  /* 0x000000ffff03a224 */ /* 0x000fe200078e000b */
[----:B------:R-:W-:Y:S06]  /*0900*/  @!P3 BRA `(.L_x_5) ;  /* 0x00000000000cb947 */ /* 0x000fec0003800000 */
[----:B------:R-:W-:Y:S01]  /*0910*/  UCGABAR_WAIT ;  /* 0x0000000000007dc7 */ /* 0x000fe20008000000 */
[----:B------:R-:W-:Y:S01]  /*0920*/  CCTL.IVALL ;  /* 0x00000000ff00798f */ /* 0x000fe20002000000 */
[----:B------:R-:W-:Y:S05]  /*0930*/  BRA `(.L_x_6) ;  /* 0x0000000000047947 */ /* 0x000fea0003800000 */
.L_x_5:
[----:B------:R-:W-:Y:S06]  /*0940*/  BAR.SYNC.DEFER_BLOCKING 0x0 ;  /* 0x0000000000007b1d */ /* 0x000fec0000010000 */
.L_x_6:
[----:B------:R-:W-:Y:S05]  /*0950*/  @!P4 BRA `(.L_x_7) ;  /* 0x000000740018c947 */ /* 0x000fea0003800000 */
[----:B------:R-:W-:-:S13]  /*0960*/  ISETP.GT.U32.AND P0, PT, R16, 0x1, PT ;  /* 0x000000011000780c */ /* 0x000fda0003f04070 */
[----:B0-----:R-:W-:Y:S05]  /*0970*/  @P0 EXIT ;  /* 0x000000000000094d */ /* 0x001fea0003800000 */
[----:B------:R-:W-:Y:S01]  /*0980*/  ULDC.64 UR4, c[0x0][0x650] ;  /* 0x0001940000047ab9 */ /* 0x000fe20000000a00 */
[----:B------:R-:W-:Y:S01]  /*0990*/  PRMT R14, RZ, 0x7610, R14 ;  /* 0x00007610ff0e7816 */ /* 0x000fe2000000000e */
[----:B------:R-:W-:Y:S01]  /*09a0*/  IMAD.MOV.U32 R10, RZ, RZ, -0x1 ;  /* 0xffffffffff0a7424 */ /* 0x000fe200078e00ff */
[----:B------:R-:W-:Y:S01]  /*09b0*/  ISETP.GE.U32.AND P0, PT, R2, UR4, PT ;  /* 0x0000000402007c0c */ /* 0x000fe2000bf06070 */
[----:B------:R-:W-:Y:S02]  /*09c0*/  IMAD.MOV.U32 R11, RZ, RZ, -0x1 ;  /* 0xffffffffff0b7424 */ /* 0x000fe400078e00ff */
[----:B------:R-:W-:Y:S01]  /*09d0*/  IMAD.MOV.U32 R7, RZ, RZ, -0x1 ;  /* 0xffffffffff077424 */ /* 0x000fe200078e00ff */
[----:B------:R-:W-:-:S13]  /*09e0*/  ISETP.GE.U32.AND.EX P0, PT, R3, UR5, PT, P0 ;  /* 0x0000000503007c0c */ /* 0x000fda000bf06100 */
[----:B------:R-:W-:Y:S05]  /*09f0*/  @P0 BRA `(.L_x_8) ;  /* 0x0000000400280947 */ /* 0x000fea0003800000 */
[----:B------:R-:W0:Y:S01]  /*0a00*/  LDC.64 R22, c[0x0][0x628] ;  /* 0x00018a00ff167b82 */ /* 0x000e220000000a00 */
[----:B------:R-:W-:Y:S02]  /*0a10*/  IMAD.MOV.U32 R10, RZ, RZ, R2 ;  /* 0x000000ffff0a7224 */ /* 0x000fe400078e0002 */
[----:B------:R-:W-:-:S05]  /*0a20*/  IMAD.MOV.U32 R11, RZ, RZ, R3 ;  /* 0x000000ffff0b7224 */ /* 0x000fca00078e0003 */
[----:B------:R-:W1:Y:S08]  /*0a30*/  LDC R18, c[0x0][0x630] ;  /* 0x00018c00ff127b82 */ /* 0x000e700000000800 */
[----:B------:R-:W2:Y:S01]  /*0a40*/  LDC.64 R24, c[0x0][0x620] ;  /* 0x00018800ff187b82 */ /* 0x000ea20000000a00 */
[----:B0-----:R-:W-:-:S04]  /*0a50*/  ISETP.NE.U32.AND P0, PT, R22, RZ, PT ;  /* 0x000000ff1600720c */ /* 0x001fc80003f05070 */
[----:B------:R-:W-:-:S13]  /*0a60*/  ISETP.NE.AND.EX P0, PT, R23, RZ, PT, P0 ;  /* 0x000000ff1700720c */ /* 0x000fda0003f05300 */
[----:B-12---:R-:W-:Y:S05]  /*0a70*/  @!P0 BRA `(.L_x_9) ;  /* 0x0000000000288947 */ /* 0x006fea0003800000 */
[----:B------:R-:W0:Y:S02]  /*0a80*/  LDC R7, c[0x0][0x634] ;  /* 0x00018d00ff077b82 */ /* 0x000e240000000800 */
[----:B0-----:R-:W-:-:S05]  /*0a90*/  IADD3 R7, P0, R2, R7, RZ ;  /* 0x0000000702077210 */ /* 0x001fca0007f1e0ff */
[----:B------:R-:W-:-:S04]  /*0aa0*/  IMAD.X R19, RZ, RZ, R3, P0 ;  /* 0x000000ffff137224 */ /* 0x000fc800000e0603 */
[----:B------:R-:W-:-:S04]  /*0ab0*/  IMAD.WIDE.U32 R10, R19, R22, RZ ;  /* 0x00000016130a7225 */ /* 0x000fc800078e00ff */
[----:B------:R-:W-:-:S04]  /*0ac0*/  IMAD.WIDE.U32 R14, P0, R7, R23, R10 ;  /* 0x00000017070e7225 */ /* 0x000fc8000780000a */
[----:B------:R-:W-:-:S04]  /*0ad0*/  IMAD.WIDE.U32 R10, R7, R22, RZ ;  /* 0x00000016070a7225 */ /* 0x000fc800078e00ff */
[----:B------:R-:W-:Y:S01]  /*0ae0*/  IMAD.X R17, RZ, RZ, RZ, P0 ;  /* 0x000000ffff117224 */ /* 0x000fe200000e06ff */
[----:B------:R-:W-:Y:S01]  /*0af0*/  IADD3 RZ, P0, R11, R14, RZ ;  /* 0x0000000e0bff7210 */ /* 0x000fe20007f1e0ff */
[----:B------:R-:W-:-:S04]  /*0b00*/  IMAD.MOV.U32 R16, RZ, RZ, R15 ;  /* 0x000000ffff107224 */ /* 0x000fc800078e000f */
[----:B------:R-:W-:-:S08]  /*0b10*/  IMAD.WIDE.U32.X R10, R19, R23, R16, P0 ;  /* 0x00000017130a7225 */ /* 0x000fd000000e0410 */
.L_x_9:
[----:B------:R-:W0:Y:S01]  /*0b20*/  LDC.64 R26, c[0x0][0x640] ;  /* 0x00019000ff1a7b82 */ /* 0x000e220000000a00 */
[--C-:B------:R-:W-:Y:S01]  /*0b30*/  SHF.R.U64 R28, R10, R18, R11.reuse ;  /* 0x000000120a1c7219 */ /* 0x100fe2000000120b */
[----:B------:R-:W-:Y:S01]  /*0b40*/  IMAD R29, R13, R20, R8 ;  /* 0x000000140d1d7224 */ /* 0x000fe200078e0208 */
[----:B------:R-:W-:Y:S01]  /*0b50*/  SHF.R.U32.HI R7, RZ, R18, R11 ;  /* 0x00000012ff077219 */ /* 0x000fe2000001160b */
[----:B------:R-:W-:Y:S01]  /*0b60*/  IMAD.MOV.U32 R23, RZ, RZ, 0x1 ;  /* 0x00000001ff177424 */ /* 0x000fe200078e00ff */
[----:B------:R-:W-:-:S03]  /*0b70*/  IADD3 R9, P0, RZ, -R28, RZ ;  /* 0x8000001cff097210 */ /* 0x000fc60007f1e0ff */
[----:B------:R-:W1:Y:S02]  /*0b80*/  LDC R16, c[0x0][0x618] ;  /* 0x00018600ff107b82 */ /* 0x000e640000000800 */
[----:B------:R-:W-:Y:S02]  /*0b90*/  IMAD.X R7, RZ, RZ, ~R7, P0 ;  /* 0x000000ffff077224 */ /* 0x000fe400000e0e07 */
[----:B------:R-:W-:-:S04]  /*0ba0*/  IMAD.WIDE.U32 R10, R9, R24, R2 ;  /* 0x00000018090a7225 */ /* 0x000fc800078e0002 */
[----:B------:R-:W2:Y:S01]  /*0bb0*/  LDC R15, c[0x0][0x608] ;  /* 0x00018200ff0f7b82 */ /* 0x000ea20000000800 */
[----:B------:R-:W-:-:S04]  /*0bc0*/  IMAD R14, R7, R24, RZ ;  /* 0x00000018070e7224 */ /* 0x000fc800078e02ff */
[----:B------:R-:W-:-:S03]  /*0bd0*/  IMAD R7, R9, R25, R14 ;  /* 0x0000001909077224 */ /* 0x000fc600078e020e */
[----:B------:R-:W3:Y:S01]  /*0be0*/  LDC R22, c[0x0][0x658] ;  /* 0x00019600ff167b82 */ /* 0x000ee20000000800 */
[----:B------:R-:W-:Y:S01]  /*0bf0*/  IMAD.IADD R7, R11, 0x1, R7 ;  /* 0x000000010b077824 */ /* 0x000fe200078e0207 */
[----:B0-----:R-:W-:-:S04]  /*0c00*/  ISETP.NE.U32.AND P0, PT, R26, RZ, PT ;  /* 0x000000ff1a00720c */ /* 0x001fc80003f05070 */
[----:B------:R-:W-:Y:S02]  /*0c10*/  ISETP.NE.AND.EX P0, PT, R27, RZ, PT, P0 ;  /* 0x000000ff1b00720c */ /* 0x000fe40003f05300 */
[----:B------:R-:W0:Y:S01]  /*0c20*/  LDC R18, c[0x0][0x600] ;  /* 0x00018000ff127b82 */ /* 0x000e220000000800 */
[-CC-:B-1----:R-:W-:Y:S02]  /*0c30*/  SHF.R.U64 R19, R10, R16.reuse, R7.reuse ;  /* 0x000000100a137219 */ /* 0x182fe40000001207 */
[----:B------:R-:W-:Y:S01]  /*0c40*/  SHF.R.U32.HI R10, RZ, R16, R7 ;  /* 0x00000010ff0a7219 */ /* 0x000fe20000011607 */
[----:B------:R-:W-:-:S04]  /*0c50*/  IMAD.MOV.U32 R7, RZ, RZ, -0x1 ;  /* 0xffffffffff077424 */ /* 0x000fc800078e00ff */
[----:B------:R-:W1:Y:S01]  /*0c60*/  LDC R21, c[0x0][0x648] ;  /* 0x00019200ff157b82 */ /* 0x000e620000000800 */
[-CC-:B--2---:R-:W-:Y:S02]  /*0c70*/  SHF.R.U64 R16, R19, R15.reuse, R10.reuse ;  /* 0x0000000f13107219 */ /* 0x184fe4000000120a */
[----:B------:R-:W-:-:S05]  /*0c80*/  SHF.R.U32.HI R9, RZ, R15, R10 ;  /* 0x0000000fff097219 */ /* 0x000fca000001160a */
[----:B------:R-:W2:Y:S01]  /*0c90*/  LDC R24, c[0x0][0x638] ;  /* 0x00018e00ff187b82 */ /* 0x000ea20000000800 */
[-CC-:B---3--:R-:W-:Y:S02]  /*0ca0*/  SHF.R.U64 R20, R16, R22.reuse, R9.reuse ;  /* 0x0000001610147219 */ /* 0x188fe40000001209 */
[-C--:B------:R-:W-:Y:S02]  /*0cb0*/  SHF.L.U32 R7, R7, R22.reuse, RZ ;  /* 0x0000001607077219 */ /* 0x080fe400000006ff */
[----:B------:R-:W-:Y:S01]  /*0cc0*/  SHF.R.U32.HI R9, RZ, R22, R9 ;  /* 0x00000016ff097219 */ /* 0x000fe20000011609 */
[----:B------:R-:W-:Y:S01]  /*0cd0*/  IMAD.MOV.U32 R8, RZ, RZ, R20 ;  /* 0x000000ffff087224 */ /* 0x000fe200078e0014 */
[----:B------:R-:W-:Y:S01]  /*0ce0*/  LOP3.LUT R13, RZ, R7, RZ, 0x33, !PT ;  /* 0x00000007ff0d7212 */ /* 0x000fe200078e33ff */
[----:B------:R-:W3:Y:S01]  /*0cf0*/  LDC R25, c[0x0][0x610] ;  /* 0x00018400ff197b82 */ /* 0x000ee20000000800 */
[----:B------:R-:W-:Y:S05]  /*0d00*/  @!P0 BRA `(.L_x_10) ;  /* 0x0000000000288947 */ /* 0x000fea0003800000 */
[----:B------:R-:W4:Y:S02]  /*0d10*/  LDC R7, c[0x0][0x64c] ;  /* 0x00019300ff077b82 */ /* 0x000f240000000800 */
[----:B----4-:R-:W-:-:S05]  /*0d20*/  IADD3 R7, P0, R20, R7, RZ ;  /* 0x0000000714077210 */ /* 0x010fca0007f1e0ff */
        /* <DEDUP_REMOVED lines=8> */
.L_x_10:
[----:B-1----:R-:W-:Y:S01]  /*0db0*/  SHF.R.U64 R9, R8, R21, R9 ;  /* 0x0000001508097219 */ /* 0x002fe20000001209 */
[----:B0-----:R-:W-:Y:S01]  /*0dc0*/  VIADD R10, R18, 0xffffffff ;  /* 0xffffffff120a7836 */ /* 0x001fe20000000000 */
[----:B------:R-:W-:Y:S01]  /*0dd0*/  SHF.L.U32 R7, R23, R22, RZ ;  /* 0x0000001617077219 */ /* 0x000fe200000006ff */
[----:B------:R-:W-:Y:S01]  /*0de0*/  IMAD.MOV.U32 R14, RZ, RZ, 0x1 ;  /* 0x00000001ff0e7424 */ /* 0x000fe200078e00ff */
[----:B------:R-:W-:Y:S01]  /*0df0*/  LOP3.LUT R8, R16, R13, RZ, 0xc0, !PT ;  /* 0x0000000d10087212 */ /* 0x000fe200078ec0ff */
[----:B------:R-:W-:Y:S01]  /*0e00*/  IMAD.MOV R11, RZ, RZ, -R9 ;  /* 0x000000ffff0b7224 */ /* 0x000fe200078e0a09 */
[----:B------:R-:W-:Y:S02]  /*0e10*/  SEL R12, R12, R29, !P2 ;  /* 0x0000001d0c0c7207 */ /* 0x000fe40005000000 */
[----:B------:R-:W-:Y:S01]  /*0e20*/  LOP3.LUT R10, R19, R10, RZ, 0xc0, !PT ;  /* 0x0000000a130a7212 */ /* 0x000fe200078ec0ff */
[----:B------:R-:W-:Y:S02]  /*0e30*/  IMAD R9, R7, R9, R8 ;  /* 0x0000000907097224 */ /* 0x000fe400078e0208 */
[----:B--2---:R-:W-:-:S02]  /*0e40*/  IMAD R7, R11, R24, R20 ;  /* 0x000000180b077224 */ /* 0x004fc400078e0214 */
[----:B---3--:R-:W-:Y:S02]  /*0e50*/  IMAD R12, R9, R25, R12 ;  /* 0x00000019090c7224 */ /* 0x008fe400078e020c */
[----:B------:R-:W-:-:S05]  /*0e60*/  IMAD R7, R7, R18, R10 ;  /* 0x0000001207077224 */ /* 0x000fca00078e020a */
[----:B------:R-:W-:Y:S02]  /*0e70*/  SEL R11, R7, R12, !P2 ;  /* 0x0000000c070b7207 */ /* 0x000fe40005000000 */
[----:B------:R-:W-:Y:S01]  /*0e80*/  SEL R10, R12, R7, !P2 ;  /* 0x000000070c0a7207 */ /* 0x000fe20005000000 */
[----:B------:R-:W-:-:S07]  /*0e90*/  IMAD.MOV.U32 R7, RZ, RZ, R28 ;  /* 0x000000ffff077224 */ /* 0x000fce00078e001c */
.L_x_8:
[----:B------:R-:W-:-:S08]  /*0ea0*/  NOP ;  /* 0x0000000000007918 */ /* 0x000fd00000000000 */
[----:B------:R-:W0:Y:S02]  /*0eb0*/  USETMAXREG.TRY_ALLOC.CTAPOOL UP0, 0xe8 ;  /* 0x000000e8000079c8 */ /* 0x000e240008000600 */
[----:B0-----:R-:W-:-:S13]  /*0ec0*/  PLOP3.LUT P0, PT, PT, PT, UP0, 0x80, 0x0 ;  /* 0x000000000000781c */ /* 0x001fda0003f0f008 */
[----:B------:R-:W-:Y:S05]  /*0ed0*/  @!P0 BRA `(.L_x_8) ;  /* 0xfffffffc00f08947 */ /* 0x000fea000383ffff */
[----:B------:R-:W-:Y:S01]  /*0ee0*/  ULDC.64 UR4, c[0x0][0x598] ;  /* 0x0001660000047ab9 */ /* 0x000fe20000000a00 */
[----:B------:R-:W-:Y:S01]  /*0ef0*/  ULDC.64 UR18, c[0x0][0x208] ;  /* 0x0000820000127ab9 */ /* 0x000fe20000000a00 */
[----:B------:R-:W-:-:S04]  /*0f00*/  ISETP.NE.U32.AND P0, PT, RZ, UR4, PT ;  /* 0x00000004ff007c0c */ /* 0x000fc8000bf05070 */
[----:B------:R-:W-:-:S13]  /*0f10*/  ISETP.NE.AND.EX P0, PT, RZ, UR5, PT, P0 ;  /* 0x00000005ff007c0c */ /* 0x000fda000bf05300 */
[----:B------:R-:W-:Y:S05]  /*0f20*/  @!P0 BRA `(.L_x_11) ;  /* 0x00000000001c8947 */ /* 0x000fea0003800000 */
[----:B------:R-:W0:Y:S02]  /*0f30*/  LDC.64 R8, c[0x0][0x598] ;  /* 0x00016600ff087b82 */ /* 0x000e240000000a00 */
[----:B0-----:R-:W2:Y:S02]  /*0f40*/  LDG.E.64 R8, desc[UR18][R8.64] ;  /* 0x0000001208087981 */ /* 0x001ea4000c1e1b00 */
[----:B--2---:R-:W-:-:S04]  /*0f50*/  ISETP.NE.U32.AND P0, PT, R8, RZ, PT ;  /* 0x000000ff0800720c */ /* 0x004fc80003f05070 */
[----:B------:R-:W-:-:S13]  /*0f60*/  ISETP.NE.AND.EX P0, PT, R9, RZ, PT, P0 ;  /* 0x000000ff0900720c */ /* 0x000fda0003f05300 */
[----:B------:R-:W-:Y:S05]  /*0f70*/  @!P0 BRA `(.L_x_11) ;  /* 0x0000000000088947 */ /* 0x000fea0003800000 */
[----:B------:R0:W5:Y:S01]  /*0f80*/  LD.E R8, desc[UR18][R8.64] ;  /* 0x0000001208087980 */ /* 0x000162000c101900 */
[----:B------:R-:W-:Y:S05]  /*0f90*/  BRA `(.L_x_12) ;  /* 0x0000000000207947 */ /* 0x000fea0003800000 */
.L_x_11:
[----:B------:R-:W-:Y:S02]  /*0fa0*/  ULDC.64 UR4, c[0x0][0x588] ;  /* 0x0001620000047ab9 */ /* 0x000fe40000000a00 */
[----:B------:R-:W-:-:S04]  /*0fb0*/  ISETP.NE.U32.AND P0, PT, RZ, UR4, PT ;  /* 0x00000004ff007c0c */ /* 0x000fc8000bf05070 */
[----:B------:R-:W-:-:S13]  /*0fc0*/  ISETP.NE.AND.EX P0, PT, RZ, UR5, PT, P0 ;  /* 0x00000005ff007c0c */ /* 0x000fda000bf05300 */
[----:B------:R-:W-:Y:S05]  /*0fd0*/  @!P0 BRA `(.L_x_13) ;  /* 0x00000000000c8947 */ /* 0x000fea0003800000 */
[----:B------:R-:W0:Y:S02]  /*0fe0*/  LDC.64 R8, c[0x0][0x588] ;  /* 0x00016200ff087b82 */ /* 0x000e240000000a00 */
[----:B0-----:R1:W5:Y:S01]  /*0ff0*/  LDG.E R8, desc[UR18][R8.64] ;  /* 0x0000001208087981 */ /* 0x001362000c1e1900 */
[----:B------:R-:W-:Y:S05]  /*1000*/  BRA `(.L_x_12) ;  /* 0x0000000000047947 */ /* 0x000fea0003800000 */
.L_x_13:
[----:B------:R-:W2:Y:S02]  /*1010*/  LDC R8, c[0x0][0x580] ;  /* 0x00016000ff087b82 */ /* 0x000ea40000000800 */
.L_x_12:
[----:B------:R-:W-:Y:S02]  /*1020*/  ULDC.64 UR4, c[0x0][0x5a0] ;  /* 0x0001680000047ab9 */ /* 0x000fe40000000a00 */
[----:B------:R-:W-:-:S04]  /*1030*/  ISETP.NE.U32.AND P0, PT, RZ, UR4, PT ;  /* 0x00000004ff007c0c */ /* 0x000fc8000bf05070 */
[----:B------:R-:W-:-:S13]  /*1040*/  ISETP.NE.AND.EX P0, PT, RZ, UR5, PT, P0 ;  /* 0x00000005ff007c0c */ /* 0x000fda000bf05300 */
[----:B------:R-:W-:Y:S05]  /*1050*/  @!P0 BRA `(.L_x_14) ;  /* 0x00000000001c8947 */ /* 0x000fea0003800000 */
[----:B------:R-:W3:Y:S02]  /*1060*/  LDC.64 R12, c[0x0][0x5a0] ;  /* 0x00016800ff0c7b82 */ /* 0x000ee40000000a00 */
[----:B---3--:R-:W3:Y:S02]  /*1070*/  LDG.E.64 R12, desc[UR18][R12.64] ;  /* 0x000000120c0c7981 */ /* 0x008ee4000c1e1b00 */
[----:B---3--:R-:W-:-:S04]  /*1080*/  ISETP.NE.U32.AND P0, PT, R12, RZ, PT ;  /* 0x000000ff0c00720c */ /* 0x008fc80003f05070 */
[----:B------:R-:W-:-:S13]  /*1090*/  ISETP.NE.AND.EX P0, PT, R13, RZ, PT, P0 ;  /* 0x000000ff0d00720c */ /* 0x000fda0003f05300 */
[----:B------:R-:W-:Y:S05]  /*10a0*/  @!P0 BRA `(.L_x_14) ;  /* 0x0000000000088947 */ /* 0x000fea0003800000 */
[----:B01----:R0:W5:Y:S01]  /*10b0*/  LD.E R9, desc[UR18][R12.64] ;  /* 0x000000120c097980 */ /* 0x003162000c101900 */
[----:B------:R-:W-:Y:S05]  /*10c0*/  BRA `(.L_x_15) ;  /* 0x0000000000207947 */ /* 0x000fea0003800000 */
.L_x_14:
[----:B------:R-:W-:Y:S02]  /*10d0*/  ULDC.64 UR4, c[0x0][0x590] ;  /* 0x0001640000047ab9 */ /* 0x000fe40000000a00 */
[----:B------:R-:W-:-:S04]  /*10e0*/  ISETP.NE.U32.AND P0, PT, RZ, UR4, PT ;  /* 0x00000004ff007c0c */ /* 0x000fc8000bf05070 */
[----:B------:R-:W-:-:S13]  /*10f0*/  ISETP.NE.AND.EX P0, PT, RZ, UR5, PT, P0 ;  /* 0x00000005ff007c0c */ /* 0x000fda000bf05300 */
[----:B------:R-:W-:Y:S05]  /*1100*/  @!P0 BRA `(.L_x_16) ;  /* 0x00000000000c8947 */ /* 0x000fea0003800000 */
[----:B------:R-:W0:Y:S02]  /*1110*/  LDC.64 R12, c[0x0][0x590] ;  /* 0x00016400ff0c7b82 */ /* 0x000e240000000a00 */
[----:B01----:R1:W5:Y:S01]  /*1120*/  LDG.E R9, desc[UR18][R12.64] ;  /* 0x000000120c097981 */ /* 0x003362000c1e1900 */
[----:B------:R-:W-:Y:S05]  /*1130*/  BRA `(.L_x_15) ;  /* 0x0000000000047947 */ /* 0x000fea0003800000 */
.L_x_16:
[----:B01----:R-:W3:Y:S02]  /*1140*/  LDC R9, c[0x0][0x584] ;  /* 0x00016100ff097b82 */ /* 0x003ee40000000800 */
.L_x_15:
[----:B------:R-:W-:-:S13]  /*1150*/  LOP3.LUT P0, RZ, R14, 0xff, RZ, 0xc0, !PT ;  /* 0x000000ff0eff7812 */ /* 0x000fda000780c0ff */
[----:B------:R-:W-:Y:S05]  /*1160*/  @!P0 EXIT ;  /* 0x000000000000894d */ /* 0x000fea0003800000 */
[----:B------:R-:W-:Y:S01]  /*1170*/  ULDC UR4, c[0x0][0x28c] ;  /* 0x0000a30000047ab9 */ /* 0x000fe20000000800 */
[----:B------:R-:W-:Y:S01]  /*1180*/  LOP3.LUT R142, R4, 0x1, RZ, 0xfc, !PT ;  /* 0x00000001048e7812 */ /* 0x000fe200078efcff */
[----:B------:R-:W-:-:S04]  /*1190*/  UIADD3 UR4, UR4, 0x1f, URZ ;  /* 0x0000001f04047890 */ /* 0x000fc8000fffe03f */
[----:B------:R-:W-:-:S04]  /*11a0*/  USHF.R.S32.HI UR5, URZ, 0x1f, UR4 ;  /* 0x0000001f3f057899 */ /* 0x000fc80008011404 */
[----:B------:R-:W-:-:S03]  /*11b0*/  ULEA.HI UR5, UR5, UR4, URZ, 0x5 ;  /* 0x0000000405057291 */ /* 0x000fc6000f8f283f */
[----:B------:R-:W-:Y:S01]  /*11c0*/  UMOV UR4, URZ ;  /* 0x0000003f00047c82 */ /* 0x000fe20008000000 */
[----:B------:R-:W-:-:S03]  /*11d0*/  USHF.R.S32.HI UR9, URZ, 0x5, UR5 ;  /* 0x000000053f097899 */ /* 0x000fc60008011405 */
[----:B------:R-:W-:-:S09]  /*11e0*/  UMOV UR5, URZ ;  /* 0x0000003f00057c82 */ /* 0x000fd20008000000 */
.L_x_171:
[----:B01----:R-:W-:Y:S01]  /*11f0*/  LOP3.LUT R12, R0, 0x80, RZ, 0xc0, !PT ;  /* 0x00000080000c7812 */ /* 0x003fe200078ec0ff */
[----:B------:R-:W0:Y:S01]  /*1200*/  S2UR UR13, SR_CgaCtaId ;  /* 0x00000000000d79c3 */ /* 0x000e220000008800 */
[----:B------:R-:W-:Y:S01]  /*1210*/  UMOV UR12, 0x400 ;  /* 0x00000400000c7882 */ /* 0x000fe20000000000 */
[----:B------:R-:W-:Y:S01]  /*1220*/  UMOV UR6, URZ ;  /* 0x0000003f00067c82 */ /* 0x000fe20008000000 */
[----:B------:R-:W-:Y:S01]  /*1230*/  SHF.R.U32.HI R12, RZ, 0x7, R12 ;  /* 0x00000007ff0c7819 */ /* 0x000fe2000001160c */
[----:B------:R-:W-:Y:S01]  /*1240*/  UMOV UR7, URZ ;  /* 0x0000003f00077c82 */ /* 0x000fe20008000000 */
[----:B------:R-:W-:Y:S01]  /*1250*/  UMOV UR16, UR5 ;  /* 0x0000000500107c82 */ /* 0x000fe20008000000 */
[----:B------:R-:W-:Y:S02]  /*1260*/  CS2R R16, SRZ ;  /* 0x0000000000107805 */ /* 0x000fe4000001ff00 */
[----:B------:R-:W-:Y:S01]  /*1270*/  CS2R R14, SRZ ;  /* 0x00000000000e7805 */ /* 0x000fe2000001ff00 */
[----:B------:R-:W1:Y:S01]  /*1280*/  LDC R13, c[0x0][0x28c] ;  /* 0x0000a300ff0d7b82 */ /* 0x000e620000000800 */
[----:B------:R-:W4:Y:S01]  /*1290*/  SHFL.IDX PT, R12, R12, RZ, 0x1f ;  /* 0x00001fff0c0c7589 */ /* 0x000f2200000e0000 */
[----:B------:R-:W-:-:S02]  /*12a0*/  CS2R R18, SRZ ;  /* 0x0000000000127805 */ /* 0x000fc4000001ff00 */
[----:B------:R-:W-:Y:S02]  /*12b0*/  CS2R R20, SRZ ;  /* 0x0000000000147805 */ /* 0x000fe4000001ff00 */
[----:B------:R-:W-:Y:S02]  /*12c0*/  CS2R R22, SRZ ;  /* 0x0000000000167805 */ /* 0x000fe4000001ff00 */
[----:B------:R-:W-:Y:S02]  /*12d0*/  CS2R R88, SRZ ;  /* 0x0000000000587805 */ /* 0x000fe4000001ff00 */
[----:B------:R-:W-:Y:S02]  /*12e0*/  CS2R R90, SRZ ;  /* 0x00000000005a7805 */ /* 0x000fe4000001ff00 */
[----:B------:R-:W-:Y:S02]  /*12f0*/  CS2R R94, SRZ ;  /* 0x00000000005e7805 */ /* 0x000fe4000001ff00 */
        /* <DEDUP_REMOVED lines=16> */
[----:B-1----:R-:W-:Y:S02]  /*1400*/  ISETP.GE.AND P0, PT, R13, 0x1, PT ;  /* 0x000000010d00780c */ /* 0x002fe40003f06270 */
[----:B------:R-:W-:Y:S02]  /*1410*/  CS2R R126, SRZ ;  /* 0x00000000007e7805 */ /* 0x000fe4000001ff00 */
[----:B----4-:R-:W-:-:S02]  /*1420*/  R2UR UR8, R12 ;  /* 0x000000000c0872ca */ /* 0x010fc400000e0000 */
[----:B------:R-:W-:Y:S02]  /*1430*/  CS2R R128, SRZ ;  /* 0x0000000000807805 */ /* 0x000fe4000001ff00 */
[----:B------:R-:W-:Y:S02]  /*1440*/  CS2R R130, SRZ ;  /* 0x0000000000827805 */ /* 0x000fe4000001ff00 */
[----:B------:R-:W-:Y:S02]  /*1450*/  CS2R R132, SRZ ;  /* 0x0000000000847805 */ /* 0x000fe4000001ff00 */
[----:B------:R-:W-:Y:S02]  /*1460*/  CS2R R134, SRZ ;  /* 0x0000000000867805 */ /* 0x000fe4000001ff00 */
[----:B------:R-:W-:Y:S02]  /*1470*/  CS2R R136, SRZ ;  /* 0x0000000000887805 */ /* 0x000fe4000001ff00 */
[----:B------:R-:W-:Y:S01]  /*1480*/  CS2R R138, SRZ ;  /* 0x00000000008a7805 */ /* 0x000fe2000001ff00 */
[----:B------:R-:W-:Y:S01]  /*1490*/  IMAD.MOV.U32 R141, RZ, RZ, RZ ;  /* 0x000000ffff8d7224 */ /* 0x000fe200078e00ff */
[----:B------:R-:W-:Y:S01]  /*14a0*/  CS2R R24, SRZ ;  /* 0x0000000000187805 */ /* 0x000fe2000001ff00 */
[----:B------:R-:W-:Y:S01]  /*14b0*/  IMAD.MOV.U32 R143, RZ, RZ, RZ ;  /* 0x000000ffff8f7224 */ /* 0x000fe200078e00ff */
[----:B---3--:R-:W-:Y:S01]  /*14c0*/  CS2R R26, SRZ ;  /* 0x00000000001a7805 */ /* 0x008fe2000001ff00 */
[----:B------:R-:W-:Y:S01]  /*14d0*/  IMAD.U32 R144, RZ, RZ, UR4 ;  /* 0x00000004ff907e24 */ /* 0x000fe2000f8e00ff */
[----:B------:R-:W-:Y:S01]  /*14e0*/  CS2R R28, SRZ ;  /* 0x00000000001c7805 */ /* 0x000fe2000001ff00 */
[----:B------:R-:W-:Y:S01]  /*14f0*/  ULEA.HI UR10, UR8, UR8, URZ, 0x1 ;  /* 0x00000008080a7291 */ /* 0x000fe2000f8f083f */
[----:B------:R-:W-:-:S02]  /*1500*/  CS2R R30, SRZ ;  /* 0x00000000001e7805 */ /* 0x000fc4000001ff00 */
[----:B------:R-:W-:Y:S02]  /*1510*/  CS2R R32, SRZ ;  /* 0x0000000000207805 */ /* 0x000fe4000001ff00 */
[----:B------:R-:W-:Y:S01]  /*1520*/  CS2R R34, SRZ ;  /* 0x0000000000227805 */ /* 0x000fe2000001ff00 */
[----:B------:R-:W-:Y:S01]  /*1530*/  ULOP3.LUT UR11, UR10, 0x1ffffe, URZ, 0xc0, !UPT ;  /* 0x001ffffe0a0b7892 */ /* 0x000fe2000f8ec03f */
[----:B------:R-:W-:Y:S01]  /*1540*/  CS2R R36, SRZ ;  /* 0x0000000000247805 */ /* 0x000fe2000001ff00 */
[----:B0-----:R-:W-:Y:S01]  /*1550*/  ULEA UR10, UR13, UR12, 0x18 ;  /* 0x0000000c0d0a7291 */ /* 0x001fe2000f8ec03f */
[----:B------:R-:W-:Y:S01]  /*1560*/  CS2R R38, SRZ ;  /* 0x0000000000267805 */ /* 0x000fe2000001ff00 */
[----:B------:R-:W-:Y:S01]  /*1570*/  UIADD3 UR11, UR8, -UR11, URZ ;  /* 0x8000000b080b7290 */ /* 0x000fe2000fffe03f */
[----:B------:R-:W-:Y:S02]  /*1580*/  CS2R R40, SRZ ;  /* 0x0000000000287805 */ /* 0x000fe4000001ff00 */
[----:B------:R-:W-:Y:S01]  /*1590*/  CS2R R42, SRZ ;  /* 0x00000000002a7805 */ /* 0x000fe2000001ff00 */
[----:B------:R-:W-:Y:S01]  /*15a0*/  UMOV UR8, URZ ;  /* 0x0000003f00087c82 */ /* 0x000fe20008000000 */
[----:B------:R-:W-:Y:S01]  /*15b0*/  ULEA UR11, UR11, UR10, 0xb ;  /* 0x0000000a0b0b7291 */ /* 0x000fe2000f8e583f */
[----:B------:R-:W-:-:S02]  /*15c0*/  CS2R R44, SRZ ;  /* 0x00000000002c7805 */ /* 0x000fc4000001ff00 */
[----:B------:R-:W-:Y:S02]  /*15d0*/  CS2R R46, SRZ ;  /* 0x00000000002e7805 */ /* 0x000fe4000001ff00 */
[----:B------:R-:W-:Y:S01]  /*15e0*/  CS2R R48, SRZ ;  /* 0x0000000000307805 */ /* 0x000fe2000001ff00 */
[----:B------:R-:W-:Y:S01]  /*15f0*/  UIADD3 UR11, UR11, 0x100, URZ ;  /* 0x000001000b0b7890 */ /* 0x000fe2000fffe03f */
[----:B------:R-:W-:Y:S02]  /*1600*/  CS2R R50, SRZ ;  /* 0x0000000000327805 */ /* 0x000fe4000001ff00 */
[----:B------:R-:W-:Y:S02]  /*1610*/  CS2R R52, SRZ ;  /* 0x0000000000347805 */ /* 0x000fe4000001ff00 */
[----:B------:R-:W-:Y:S01]  /*1620*/  CS2R R54, SRZ ;  /* 0x0000000000367805 */ /* 0x000fe2000001ff00 */
[----:B------:R-:W-:Y:S01]  /*1630*/  USHF.R.U32.HI UR11, URZ, 0x4, UR11 ;  /* 0x000000043f0b7899 */ /* 0x000fe2000801160b */
[----:B------:R-:W-:-:S02]  /*1640*/  CS2R R56, SRZ ;  /* 0x0000000000387805 */ /* 0x000fc4000001ff00 */
[----:B------:R-:W-:Y:S02]  /*1650*/  CS2R R58, SRZ ;  /* 0x00000000003a7805 */ /* 0x000fe4000001ff00 */
[----:B------:R-:W-:Y:S01]  /*1660*/  CS2R R60, SRZ ;  /* 0x00000000003c7805 */ /* 0x000fe2000001ff00 */
[----:B------:R-:W-:Y:S01]  /*1670*/  ULOP3.LUT UR11, UR11, 0x3fff, URZ, 0xc0, !UPT ;  /* 0x00003fff0b0b7892 */ /* 0x000fe2000f8ec03f */
        /* <DEDUP_REMOVED lines=12> */
[----:B------:R-:W-:Y:S01]  /*1740*/  CS2R R86, SRZ ;  /* 0x0000000000567805 */ /* 0x000fe2000001ff00 */
[----:B------:R-:W-:Y:S06]  /*1750*/  @!P0 BRA `(.L_x_17) ;  /* 0x00000008001c8947 */ /* 0x000fec0003800000 */
[----:B------:R-:W-:-:S13]  /*1760*/  ISETP.NE.AND P1, PT, R142, 0x3, PT ;  /* 0x000000038e00780c */ /* 0x000fda0003f25270 */
[----:B------:R-:W-:Y:S05]  /*1770*/  @!P1 BRA `(.L_x_18) ;  /* 0x0000000000049947 */ /* 0x000fea0003800000 */
[----:B------:R-:W-:Y:S01]  /*1780*/  BPT.TRAP 0x1 ;  /* 0x000000040000795c */ /* 0x000fe20000300000 */
.L_x_18:
[----:B------:R-:W-:Y:S01]  /*1790*/  ULEA UR6, UR5, UR10, 0x3 ;  /* 0x0000000a05067291 */ /* 0x000fe2000f8e183f */
[----:B------:R-:W-:-:S05]  /*17a0*/  IMAD.U32 R12, RZ, RZ, UR4 ;  /* 0x00000004ff0c7e24 */ /* 0x000fca000f8e00ff */
[----:B------:R-:W-:-:S04]  /*17b0*/  SHF.L.U32 R12, R12, 0x1f, RZ ;  /* 0x0000001f0c0c7819 */ /* 0x000fc800000006ff */
[----:B------:R0:W1:Y:S01]  /*17c0*/  SYNCS.PHASECHK.TRANS64.TRYWAIT P0, [UR6], R12 ;  /* 0x0000000cff0075a7 */ /* 0x0000620008000146 */
[----:B------:R-:W-:Y:S05]  /*17d0*/  @!P1 BRA `(.L_x_19) ;  /* 0x0000000000049947 */ /* 0x000fea0003800000 */
[----:B------:R-:W-:Y:S01]  /*17e0*/  BPT.TRAP 0x1 ;  /* 0x000000040000795c */ /* 0x000fe20000300000 */
.L_x_19:
[----:B-1----:R-:W-:Y:S05]  /*17f0*/  @P0 BRA `(.L_x_20) ;  /* 0x0000000000080947 */ /* 0x002fea0003800000 */
[----:B------:R-:W1:Y:S02]  /*1800*/  SYNCS.PHASECHK.TRANS64.TRYWAIT P0, [UR6], R12 ;  /* 0x0000000cff0075a7 */ /* 0x000e640008000146 */
[----:B-1----:R-:W-:Y:S05]  /*1810*/  @!P0 BRA `(.L_x_21) ;  /* 0x0000007c00248947 */ /* 0x002fea0003800000 */
.L_x_20:
[----:B------:R-:W-:Y:S01]  /*1820*/  UIADD3 UR6, UR10, 0x5100, URZ ;  /* 0x000051000a067890 */ /* 0x000fe2000fffe03f */
[----:B------:R-:W-:Y:S01]  /*1830*/  WARPGROUP.ARRIVE ;  /* 0x00000000000079c5 */ /* 0x000fe20000000000 */
[----:B------:R-:W-:Y:S01]  /*1840*/  ULDC UR7, c[0x0][0x50c] ;  /* 0x0001430000077ab9 */ /* 0x000fe20000000800 */
[----:B------:R-:W-:Y:S01]  /*1850*/  ULOP3.LUT UR12, UR11, 0x10000, URZ, 0xfc, !UPT ;  /* 0x000100000b0c7892 */ /* 0x000fe2000f8efc3f */
[----:B------:R-:W-:Y:S01]  /*1860*/  CS2R R16, SRZ ;  /* 0x0000000000107805 */ /* 0x000fe2000001ff00 */
[----:B------:R-:W-:Y:S01]  /*1870*/  UISETP.NE.AND UP0, UPT, UR7, 0x1, UPT ;  /* 0x000000010700788c */ /* 0x000fe2000bf05270 */
[----:B------:R-:W-:Y:S01]  /*1880*/  CS2R R14, SRZ ;  /* 0x00000000000e7805 */ /* 0x000fe2000001ff00 */
[----:B------:R-:W-:Y:S01]  /*1890*/  USHF.R.U32.HI UR6, URZ, 0x4, UR6 ;  /* 0x000000043f067899 */ /* 0x000fe20008011606 */
[----:B------:R-:W-:Y:S01]  /*18a0*/  CS2R R18, SRZ ;  /* 0x0000000000127805 */ /* 0x000fe2000001ff00 */
[----:B------:R-:W-:Y:S01]  /*18b0*/  USEL UR7, URZ, 0x1, UP0 ;  /* 0x000000013f077887 */ /* 0x000fe20008000000 */
[----:B------:R-:W-:Y:S01]  /*18c0*/  CS2R R20, SRZ ;  /* 0x0000000000147805 */ /* 0x000fe2000001ff00 */
[----:B------:R-:W-:Y:S01]  /*18d0*/  ULOP3.LUT UR6, UR6, 0x3fff, URZ, 0xc0, !UPT ;  /* 0x00003fff06067892 */ /* 0x000fe2000f8ec03f */
[----:B------:R-:W-:Y:S01]  /*18e0*/  CS2R R22, SRZ ;  /* 0x0000000000167805 */ /* 0x000fe2000001ff00 */
[----:B------:R-:W-:Y:S01]  /*18f0*/  ULEA UR12, UR5, UR12, 0x8 ;  /* 0x0000000c050c7291 */ /* 0x000fe2000f8e403f */
[----:B------:R-:W-:Y:S01]  /*1900*/  CS2R R88, SRZ ;  /* 0x0000000000587805 */ /* 0x000fe2000001ff00 */
[----:B------:R-:W-:Y:S01]  /*1910*/  ULOP3.LUT UR6, UR6, 0x10000, URZ, 0xfc, !UPT ;  /* 0x0001000006067892 */ /* 0x000fe2000f8efc3f */
[----:B------:R-:W-:Y:S01]  /*1920*/  ISETP.NE.AND P0, PT, RZ, UR7, PT ;  /* 0x00000007ff007c0c */ /* 0x000fe2000bf05270 */
[----:B------:R-:W-:Y:S01]  /*1930*/  UMOV UR13, 0xc0000010 ;  /* 0xc0000010000d7882 */ /* 0x000fe20000000000 */
[----:B------:R-:W-:Y:S01]  /*1940*/  UMOV UR15, 0xc0000010 ;  /* 0xc0000010000f7882 */ /* 0x000fe20000000000 */
[----:B------:R-:W-:Y:S01]  /*1950*/  ULEA UR14, UR5, UR6, 0x8 ;  /* 0x00000006050e7291 */ /* 0x000fe2000f8e403f */
[----:B------:R-:W-:-:S02]  /*1960*/  CS2R R90, SRZ ;  /* 0x00000000005a7805 */ /* 0x000fc4000001ff00 */
[----:B------:R-:W-:Y:S01]  /*1970*/  CS2R R94, SRZ ;  /* 0x00000000005e7805 */ /* 0x000fe2000001ff00 */
[----:B------:R-:W-:Y:S01]  /*1980*/  UMOV UR6, 0x1 ;  /* 0x0000000100067882 */ /* 0x000fe20000000000 */
[----:B------:R-:W-:Y:S02]  /*1990*/  CS2R R92, SRZ ;  /* 0x00000000005c7805 */ /* 0x000fe4000001ff00 */
[----:B------:R-:W-:Y:S02]  /*19a0*/  CS2R R96, SRZ ;  /* 0x0000000000607805 */ /* 0x000fe4000001ff00 */
[----:B------:R-:W-:Y:S02]  /*19b0*/  CS2R R98, SRZ ;  /* 0x0000000000627805 */ /* 0x000fe4000001ff00 */
[----:B------:R-:W-:Y:S02]  /*19c0*/  CS2R R100, SRZ ;  /* 0x0000000000647805 */ /* 0x000fe4000001ff00 */
[----:B------:R-:W-:Y:S01]  /*19d0*/  CS2R R102, SRZ ;  /* 0x0000000000667805 */ /* 0x000fe2000001ff00 */
[----:B------:R-:W-:Y:S01]  /*19e0*/  QGMMA.64x128x32.F32.E5M2.E5M2 R24, gdesc[UR12], RZ, !UPT, gsb0 ;  /* 0x01e000000c1879f3 */ /* 0x000fe2000c0038ff */
        /* <DEDUP_REMOVED lines=17> */
[----:B------:R-:W-:Y:S01]  /*1b00*/  CS2R R138, SRZ ;  /* 0x00000000008a7805 */ /* 0x000fe2000001ff00 */
[----:B------:R-:W-:Y:S02]  /*1b10*/  IMAD.MOV.U32 R141, RZ, RZ, RZ ;  /* 0x000000ffff8d7224 */ /* 0x000fe400078e00ff */
[----:B------:R-:W-:Y:S01]  /*1b20*/  IMAD.MOV.U32 R143, RZ, RZ, RZ ;  /* 0x000000ffff8f7224 */ /* 0x000fe200078e00ff */
[----:B------:R-:W-:Y:S06]  /*1b30*/  @!P0 BRA `(.L_x_22) ;  /* 0x0000000400088947 */ /* 0x000fec0003800000 */
[----:B------:R-:W-:Y:S02]  /*1b40*/  WARPGROUP.DEPBAR.LE gsb0, 0x0 ;  /* 0x00008000000079c5 */ /* 0x000fe40000010000 */
[----:B------:R-:W-:-:S01]  /*1b50*/  FADD R143, RZ, R24 ;  /* 0x00000018ff8f7221 */ /* 0x000fc20000000000 */
[----:B------:R-:W-:Y:S01]  /*1b60*/  FADD R138, RZ, R25 ;  /* 0x00000019ff8a7221 */ /* 0x000fe20000000000 */
        /* <DEDUP_REMOVED lines=62> */
[----:B------:R-:W-:-:S06]  /*1f50*/  UMOV UR6, URZ ;  /* 0x0000003f00067c82 */ /* 0x000fcc0008000000 */
.L_x_22:
[----:B------:R-:W-:-:S04]  /*1f60*/  UIADD3 UR16, UR5, 0x1, URZ ;  /* 0x0000000105107890 */ /* 0x000fc8000fffe03f */
[----:B------:R-:W-:-:S04]  /*1f70*/  UISETP.NE.AND UP0, UPT, UR16, 0x5, UPT ;  /* 0x000000051000788c */ /* 0x000fc8000bf05270 */
[----:B------:R-:W-:Y:S02]  /*1f80*/  USEL UR8, URZ, 0x1, UP0 ;  /* 0x000000013f087887 */ /* 0x000fe40008000000 */
[----:B------:R-:W-:Y:S02]  /*1f90*/  USEL UR16, UR16, URZ, UP0 ;  /* 0x0000003f10107287 */ /* 0x000fe40008000000 */
[----:B------:R-:W-:-:S06]  /*1fa0*/  ULOP3.LUT UR8, UR4, UR8, URZ, 0x3c, !UPT ;  /* 0x0000000804087292 */ /* 0x000fcc000f8e3c3f */
[----:B------:R-:W-:Y:S01]  /*1fb0*/  IMAD.U32 R144, RZ, RZ, UR8 ;  /* 0x00000008ff907e24 */ /* 0x000fe2000f8e00ff */
[----:B------:R-:W-:-:S06]  /*1fc0*/  UMOV UR8, 0x1 ;  /* 0x0000000100087882 */ /* 0x000fcc0000000000 */
.L_x_17:
[----:B------:R-:W-:-:S04]  /*1fd0*/  UISETP.LT.AND UP0, UPT, UR9, 0x1, UPT ;  /* 0x000000010900788c */ /* 0x000fc8000bf01270 */
[----:B------:R-:W-:-:S04]  /*1fe0*/  USEL UR12, UR9, 0x1, UP0 ;  /* 0x00000001090c7887 */ /* 0x000fc80008000000 */
[----:B------:R-:W-:-:S04]  /*1ff0*/  UIADD3 UR12, UR9, -UR12, URZ ;  /* 0x8000000c090c7290 */ /* 0x000fc8000fffe03f */
[----:B------:R-:W-:-:S06]  /*2000*/  UISETP.GE.AND UP0, UPT, UR12, 0x1, UPT ;  /* 0x000000010c00788c */ /* 0x000fcc000bf06270 */
[----:B------:R-:W-:-:S13]  /*2010*/  PLOP3.LUT P0, PT, PT, PT, UP0, 0x80, 0x0 ;  /* 0x000000000000781c */ /* 0x000fda0003f0f008 */
[----:B------:R-:W-:Y:S05]  /*2020*/  @!P0 BRA `(.L_x_23) ;  /* 0x0000000400f48947 */ /* 0x000fea0003800000 */
[----:B01----:R-:W-:Y:S01]  /*2030*/  IMAD.U32 R12, RZ, RZ, UR12 ;  /* 0x0000000cff0c7e24 */ /* 0x003fe2000f8e00ff */
[----:B------:R-:W-:Y:S01]  /*2040*/  ULDC UR17, c[0x0][0x50c] ;  /* 0x0001430000117ab9 */ /* 0x000fe20000000800 */
[----:B------:R-:W-:-:S07]  /*2050*/  IMAD.U32 R13, RZ, RZ, UR5 ;  /* 0x00000005ff0d7e24 */ /* 0x000fce000f8e00ff */
.L_x_31:
[----:B------:R-:W-:-:S13]  /*2060*/  ISETP.NE.AND P1, PT, R142, 0x3, PT ;  /* 0x000000038e00780c */ /* 0x000fda0003f25270 */
[----:B------:R-:W-:Y:S05]  /*2070*/  @!P1 BRA `(.L_x_24) ;  /* 0x0000000000049947 */ /* 0x000fea0003800000 */
[----:B------:R-:W-:Y:S01]  /*2080*/  BPT.TRAP 0x1 ;  /* 0x000000040000795c */ /* 0x000fe20000300000 */
.L_x_24:
[----:B------:R-:W0:Y:S01]  /*2090*/  S2UR UR12, SR_CgaCtaId ;  /* 0x00000000000c79c3 */ /* 0x000e220000008800 */
[----:B------:R-:W-:Y:S01]  /*20a0*/  UMOV UR10, 0x400 ;  /* 0x00000400000a7882 */ /* 0x000fe20000000000 */
[----:B------:R-:W-:Y:S01]  /*20b0*/  SHF.L.U32 R140, R144, 0x1f, RZ ;  /* 0x0000001f908c7819 */ /* 0x000fe200000006ff */
[----:B0-----:R-:W-:-:S04]  /*20c0*/  ULEA UR10, UR12, UR10, 0x18 ;  /* 0x0000000a0c0a7291 */ /* 0x001fc8000f8ec03f */
[----:B------:R-:W-:-:S09]  /*20d0*/  ULEA UR12, UR16, UR10, 0x3 ;  /* 0x0000000a100c7291 */ /* 0x000fd2000f8e183f */
[----:B------:R0:W1:Y:S01]  /*20e0*/  SYNCS.PHASECHK.TRANS64.TRYWAIT P0, [UR12], R140 ;  /* 0x0000008cff0075a7 */ /* 0x000062000800014c */
[----:B------:R-:W-:Y:S05]  /*20f0*/  @!P1 BRA `(.L_x_25) ;  /* 0x0000000000049947 */ /* 0x000fea0003800000 */
[----:B------:R-:W-:Y:S01]  /*2100*/  BPT.TRAP 0x1 ;  /* 0x000000040000795c */ /* 0x000fe20000300000 */
.L_x_25:
[----:B-1----:R-:W-:Y:S05]  /*2110*/  @P0 BRA `(.L_x_26) ;  /* 0x0000000000080947 */ /* 0x002fea0003800000 */
[----:B------:R-:W1:Y:S02]  /*2120*/  SYNCS.PHASECHK.TRANS64.TRYWAIT P0, [UR12], R140 ;  /* 0x0000008cff0075a7 */ /* 0x000e64000800014c */
[----:B-1----:R-:W-:Y:S05]  /*2130*/  @!P0 BRA `(.L_x_27) ;  /* 0x0000007000f48947 */ /* 0x002fea0003800000 */
.L_x_26:
[----:B------:R-:W-:Y:S01]  /*2140*/  UIADD3 UR12, UR10, 0x5100, URZ ;  /* 0x000051000a0c7890 */ /* 0x000fe2000fffe03f */
[----:B------:R-:W-:Y:S01]  /*2150*/  WARPGROUP.ARRIVE ;  /* 0x00000000000079c5 */ /* 0x000fe20000000000 */
[----:B------:R-:W-:Y:S02]  /*2160*/  UISETP.NE.AND UP0, UPT, UR7, URZ, UPT ;  /* 0x0000003f0700728c */ /* 0x000fe4000bf05270 */
[----:B------:R-:W-:Y:S02]  /*2170*/  USHF.R.U32.HI UR12, URZ, 0x4, UR12 ;  /* 0x000000043f0c7899 */ /* 0x000fe4000801160c */
[----:B------:R-:W-:Y:S02]  /*2180*/  USEL UR8, UR8, URZ, !UP0 ;  /* 0x0000003f08087287 */ /* 0x000fe4000c000000 */
[----:B------:R-:W-:Y:S02]  /*2190*/  ULOP3.LUT UR7, UR12, 0x3fff, URZ, 0xc0, !UPT ;  /* 0x00003fff0c077892 */ /* 0x000fe4000f8ec03f */
[----:B------:R-:W-:-:S02]  /*21a0*/  ULOP3.LUT UR12, UR11, 0x10000, URZ, 0xfc, !UPT ;  /* 0x000100000b0c7892 */ /* 0x000fc4000f8efc3f */
[----:B------:R-:W-:Y:S02]  /*21b0*/  ULOP3.LUT UR7, UR7, 0x10000, URZ, 0xfc, !UPT ;  /* 0x0001000007077892 */ /* 0x000fe4000f8efc3f */
[----:B------:R-:W-:Y:S02]  /*21c0*/  UISETP.NE.U32.AND UP0, UPT, UR8, URZ, UPT ;  /* 0x0000003f0800728c */ /* 0x000fe4000bf05070 */
[----:B------:R-:W-:Y:S02]  /*21d0*/  ULEA UR12, UR16, UR12, 0x8 ;  /* 0x0000000c100c7291 */ /* 0x000fe4000f8e403f */
[----:B------:R-:W-:Y:S01]  /*21e0*/  ULEA UR14, UR16, UR7, 0x8 ;  /* 0x00000007100e7291 */ /* 0x000fe2000f8e403f */
[----:B------:R-:W-:Y:S01]  /*21f0*/  UMOV UR13, 0xc0000010 ;  /* 0xc0000010000d7882 */ /* 0x000fe20000000000 */
[----:B------:R-:W-:Y:S01]  /*2200*/  UMOV UR15, 0xc0000010 ;  /* 0xc0000010000f7882 */ /* 0x000fe20000000000 */
[----:B------:R-:W-:-:S06]  /*2210*/  UIADD3 UR6, UR6, 0x1, URZ ;  /* 0x0000000106067890 */ /* 0x000fcc000fffe03f */
[----:B------:R-:W-:Y:S01]  /*2220*/  QGMMA.64x128x32.F32.E5M2.E5M2 R24, gdesc[UR12], R24, UP0, gsb0 ;  /* 0x01e000000c1879f3 */ /* 0x000fe2000b803818 */
[----:B------:R-:W-:-:S04]  /*2230*/  UISETP.NE.AND UP0, UPT, UR6, UR17, UPT ;  /* 0x000000110600728c */ /* 0x000fc8000bf05270 */
[----:B------:R-:W-:-:S06]  /*2240*/  USEL UR7, URZ, 0x1, UP0 ;  /* 0x000000013f077887 */ /* 0x000fcc0008000000 */
[----:B------:R-:W-:Y:S01]  /*2250*/  ISETP.NE.AND P0, PT, RZ, UR7, PT ;  /* 0x00000007ff007c0c */ /* 0x000fe2000bf05270 */
[----:B------:R-:W-:-:S12]  /*2260*/  WARPGROUP.DEPBAR.LE gsb0, 0x1 ;  /* 0x00008000000079c5 */ /* 0x000fd80000010100 */
[----:B------:R-:W-:Y:S05]  /*2270*/  @!P0 BRA `(.L_x_28) ;  /* 0x0000000400088947 */ /* 0x000fea0003800000 */
[----:B------:R-:W-:Y:S02]  /*2280*/  WARPGROUP.DEPBAR.LE gsb0, 0x0 ;  /* 0x00008000000079c5 */ /* 0x000fe40000010000 */
[----:B------:R-:W-:-:S01]  /*2290*/  FADD R143, R24, R143 ;  /* 0x0000008f188f7221 */ /* 0x000fc20000000000 */
[----:B------:R-:W-:Y:S01]  /*22a0*/  FADD R138, R25, R138 ;  /* 0x0000008a198a7221 */ /* 0x000fe20000000000 */
        /* <DEDUP_REMOVED lines=62> */
[----:B------:R-:W-:-:S06]  /*2690*/  UMOV UR6, URZ ;  /* 0x0000003f00067c82 */ /* 0x000fcc0008000000 */
.L_x_28:
[----:B------:R-:W-:Y:S05]  /*26a0*/  @!P1 BRA `(.L_x_29) ;  /* 0x0000000000049947 */ /* 0x000fea0003800000 */
[----:B------:R-:W-:Y:S01]  /*26b0*/  BPT.TRAP 0x1 ;  /* 0x000000040000795c */ /* 0x000fe20000300000 */
.L_x_29:
[----:B------:R-:W-:-:S13]  /*26c0*/  ISETP.NE.AND P0, PT, R6, RZ, PT ;  /* 0x000000ff0600720c */ /* 0x000fda0003f05270 */
[----:B01----:R-:W-:-:S05]  /*26d0*/  @P0 LEA R140, R13, UR10, 0x3 ;  /* 0x0000000a0d8c0c11 */ /* 0x003fca000f8e18ff */
[----:B------:R-:W-:-:S05]  /*26e0*/  @P0 VIADD R140, R140, 0x28 ;  /* 0x000000288c8c0836 */ /* 0x000fca0000000000 */
[----:B------:R-:W-:-:S04]  /*26f0*/  @P0 PRMT R140, R5, 0x654, R140 ;  /* 0x00000654058c0816 */ /* 0x000fc8000000008c */
[----:B------:R0:W-:Y:S01]  /*2700*/  @P0 SYNCS.ARRIVE.TRANS64.RED.A1T0 RZ, [R140+URZ], RZ ;  /* 0x000000ff8cff09a7 */ /* 0x0001e2000810043f */
[----:B------:R-:W-:-:S13]  /*2710*/  ISETP.GT.U32.AND P0, PT, R4, 0x1, PT ;  /* 0x000000010400780c */ /* 0x000fda0003f04070 */
[----:B0-----:R-:W-:Y:S05]  /*2720*/  @P0 BRA `(.L_x_30) ;  /* 0x0000000000040947 */ /* 0x001fea0003800000 */
[----:B------:R-:W-:Y:S01]  /*2730*/  BPT.TRAP 0x1 ;  /* 0x000000040000795c */ /* 0x000fe20000300000 */
.L_x_30:
[----:B------:R-:W-:Y:S01]  /*2740*/  UIADD3 UR16, UR16, 0x1, URZ ;  /* 0x0000000110107890 */ /* 0x000fe2000fffe03f */
[C---:B------:R-:W-:Y:S01]  /*2750*/  ISETP.GT.AND P1, PT, R12.reuse, 0x1, PT ;  /* 0x000000010c00780c */ /* 0x040fe20003f24270 */
[----:B------:R-:W-:Y:S02]  /*2760*/  VIADD R13, R13, 0x1 ;  /* 0x000000010d0d7836 */ /* 0x000fe40000000000 */
[----:B------:R-:W-:Y:S01]  /*2770*/  UISETP.NE.AND UP0, UPT, UR16, 0x5, UPT ;  /* 0x000000051000788c */ /* 0x000fe2000bf05270 */
[----:B------:R-:W-:Y:S02]  /*2780*/  VIADD R12, R12, 0xffffffff ;  /* 0xffffffff0c0c7836 */ /* 0x000fe40000000000 */
[C---:B------:R-:W-:Y:S01]  /*2790*/  ISETP.NE.AND P0, PT, R13.reuse, 0x5, PT ;  /* 0x000000050d00780c */ /* 0x040fe20003f05270 */
[----:B------:R-:W-:Y:S02]  /*27a0*/  USEL UR8, URZ, 0x1, UP0 ;  /* 0x000000013f087887 */ /* 0x000fe40008000000 */
[----:B------:R-:W-:Y:S01]  /*27b0*/  USEL UR16, UR16, URZ, UP0 ;  /* 0x0000003f10107287 */ /* 0x000fe20008000000 */
[----:B------:R-:W-:-:S03]  /*27c0*/  SEL R13, R13, RZ, P0 ;  /* 0x000000ff0d0d7207 */ /* 0x000fc60000000000 */
[----:B------:R-:W-:Y:S01]  /*27d0*/  LOP3.LUT R144, R144, UR8, RZ, 0x3c, !PT ;  /* 0x0000000890907c12 */ /* 0x000fe2000f8e3cff */
[----:B------:R-:W-:Y:S01]  /*27e0*/  UMOV UR8, 0x1 ;  /* 0x0000000100087882 */ /* 0x000fe20000000000 */
[----:B------:R-:W-:Y:S06]  /*27f0*/  @P1 BRA `(.L_x_31) ;  /* 0xfffffff800181947 */ /* 0x000fec000383ffff */
.L_x_23:
[----:B------:R-:W-:Y:S01]  /*2800*/  UISETP.NE.AND UP0, UPT, UR6, URZ, UPT ;  /* 0x0000003f0600728c */ /* 0x000fe2000bf05270 */
[----:B01----:R-:W0:Y:S03]  /*2810*/  LDC R12, c[0x0][0x28c] ;  /* 0x0000a300ff0c7b82 */ /* 0x003e260000000800 */
[----:B------:R-:W-:-:S06]  /*2820*/  USEL UR6, URZ, 0x1, !UP0 ;  /* 0x000000013f067887 */ /* 0x000fcc000c000000 */
[----:B------:R-:W-:Y:S02]  /*2830*/  ISETP.NE.AND P0, PT, RZ, UR6, PT ;  /* 0x00000006ff007c0c */ /* 0x000fe4000bf05270 */
[----:B0-----:R-:W-:-:S11]  /*2840*/  ISETP.GE.AND P1, PT, R12, 0x1, PT ;  /* 0x000000010c00780c */ /* 0x001fd60003f26270 */
[----:B------:R-:W-:Y:S05]  /*2850*/  @!P0 BRA `(.L_x_32) ;  /* 0x0000000400048947 */ /* 0x000fea0003800000 */
[----:B------:R-:W-:Y:S02]  /*2860*/  WARPGROUP.DEPBAR.LE gsb0, 0x0 ;  /* 0x00008000000079c5 */ /* 0x000fe40000010000 */
[----:B------:R-:W-:Y:S01]  /*2870*/  FADD R143, R24, R143 ;  /* 0x0000008f188f7221 */ /* 0x000fe20000000000 */
        /* <DEDUP_REMOVED lines=62> */
[----:B------:R-:W-:-:S07]  /*2c60*/  FADD R16, R16, R87 ;  /* 0x0000005710107221 */ /* 0x000fce0000000000 */
.L_x_32:
[----:B------:R-:W-:Y:S02]  /*2c70*/  WARPGROUP.DEPBAR.LE gsb0, 0x0 ;  /* 0x00008000000079c5 */ /* 0x000fe40000010000 */
[----:B------:R-:W-:Y:S05]  /*2c80*/  @!P1 BRA `(.L_x_33) ;  /* 0x0000000000549947 */ /* 0x000fea0003800000 */
[----:B------:R-:W-:-:S13]  /*2c90*/  ISETP.NE.AND P0, PT, R142, 0x3, PT ;  /* 0x000000038e00780c */ /* 0x000fda0003f05270 */
[----:B------:R-:W-:Y:S05]  /*2ca0*/  @!P0 BRA `(.L_x_34) ;  /* 0x0000000000048947 */ /* 0x000fea0003800000 */
[----:B------:R-:W-:Y:S01]  /*2cb0*/  BPT.TRAP 0x1 ;  /* 0x000000040000795c */ /* 0x000fe20000300000 */
.L_x_34:
[----:B------:R-:W-:Y:S01]  /*2cc0*/  ISETP.NE.AND P0, PT, R6, RZ, PT ;  /* 0x000000ff0600720c */ /* 0x000fe20003f05270 */
[----:B------:R-:W-:Y:S01]  /*2cd0*/  BSSY B0, `(.L_x_35) ;  /* 0x000000e000007945 */ /* 0x000fe20003800000 */
[----:B------:R-:W-:-:S11]  /*2ce0*/  ISETP.GT.U32.AND P1, PT, R4, 0x1, PT ;  /* 0x000000010400780c */ /* 0x000fd60003f24070 */
[----:B------:R-:W-:Y:S05]  /*2cf0*/  @!P0 BRA `(.L_x_36) ;  /* 0x00000000002c8947 */ /* 0x000fea0003800000 */
[----:B------:R-:W-:-:S04]  /*2d00*/  UISETP.LT.AND UP0, UPT, UR9, 0x1, UPT ;  /* 0x000000010900788c */ /* 0x000fc8000bf01270 */
[----:B------:R-:W-:-:S04]  /*2d10*/  USEL UR8, UR9, 0x1, UP0 ;  /* 0x0000000109087887 */ /* 0x000fc80008000000 */
[----:B------:R-:W-:-:S04]  /*2d20*/  UIADD3 UR8, UR5, UR9, -UR8 ;  /* 0x0000000905087290 */ /* 0x000fc8000fffe808 */
[----:B------:R-:W-:-:S04]  /*2d30*/  UIMAD.WIDE.U32 UR6, UR8, -0x33333333, URZ ;  /* 0xcccccccd080678a5 */ /* 0x000fc8000f8e003f */
[----:B------:R-:W-:-:S04]  /*2d40*/  USHF.R.U32.HI UR6, URZ, 0x2, UR7 ;  /* 0x000000023f067899 */ /* 0x000fc80008011607 */
[----:B------:R-:W-:-:S04]  /*2d50*/  UIMAD UR8, UR6, -0x5, UR8 ;  /* 0xfffffffb060878a4 */ /* 0x000fc8000f8e0208 */
[----:B------:R-:W-:-:S04]  /*2d60*/  ULEA UR8, UR8, UR10, 0x3 ;  /* 0x0000000a08087291 */ /* 0x000fc8000f8e183f */
[----:B------:R-:W-:-:S06]  /*2d70*/  UIADD3 UR8, UR8, 0x28, URZ ;  /* 0x0000002808087890 */ /* 0x000fcc000fffe03f */
[----:B------:R-:W-:-:S05]  /*2d80*/  IMAD.U32 R12, RZ, RZ, UR8 ;  /* 0x00000008ff0c7e24 */ /* 0x000fca000f8e00ff */
[----:B------:R-:W-:-:S04]  /*2d90*/  PRMT R12, R5, 0x654, R12 ;  /* 0x00000654050c7816 */ /* 0x000fc8000000000c */
[----:B------:R0:W-:Y:S03]  /*2da0*/  SYNCS.ARRIVE.TRANS64.RED.A1T0 RZ, [R12+URZ], RZ ;  /* 0x000000ff0cff79a7 */ /* 0x0001e6000810043f */
.L_x_36:
[----:B------:R-:W-:Y:S05]  /*2db0*/  BSYNC B0 ;  /* 0x0000000000007941 */ /* 0x000fea0003800000 */
.L_x_35:
[----:B------:R-:W-:Y:S05]  /*2dc0*/  @P1 BRA `(.L_x_33) ;  /* 0x0000000000041947 */ /* 0x000fea0003800000 */
[----:B------:R-:W-:Y:S01]  /*2dd0*/  BPT.TRAP 0x1 ;  /* 0x000000040000795c */ /* 0x000fe20000300000 */
.L_x_33:
[----:B------:R-:W1:Y:S01]  /*2de0*/  LDC R26, c[0x0][0x288] ;  /* 0x0000a200ff1a7b82 */ /* 0x000e620000000800 */
[--C-:B0-----:R-:W-:Y:S01]  /*2df0*/  SHF.R.U32.HI R12, RZ, 0x2, R0.reuse ;  /* 0x00000002ff0c7819 */ /* 0x101fe20000011600 */
[----:B------:R-:W-:Y:S01]  /*2e00*/  IMAD.SHL.U32 R29, R11, 0x80, RZ ;  /* 0x000000800b1d7824 */ /* 0x000fe200078e00ff */
[----:B------:R-:W-:Y:S01]  /*2e10*/  SHF.R.U32.HI R25, RZ, 0x7, R0 ;  /* 0x00000007ff197819 */ /* 0x000fe20000011600 */
[----:B------:R-:W-:Y:S01]  /*2e20*/  UIADD3 UR5, UR9, UR5, URZ ;  /* 0x0000000509057290 */ /* 0x000fe2000fffe03f */
[----:B------:R-:W-:Y:S01]  /*2e30*/  LOP3.LUT R13, R12, 0x7, RZ, 0xc0, !PT ;  /* 0x000000070c0d7812 */ /* 0x000fe200078ec0ff */
[----:B------:R-:W-:Y:S01]  /*2e40*/  IMAD.SHL.U32 R31, R10, 0x80, RZ ;  /* 0x000000800a1f7824 */ /* 0x000fe200078e00ff */
[----:B------:R-:W-:Y:S01]  /*2e50*/  LOP3.LUT R12, R25, 0x1, RZ, 0xc0, !PT ;  /* 0x00000001190c7812 */ /* 0x000fe200078ec0ff */
[----:B------:R-:W-:Y:S01]  /*2e60*/  UISETP.GT.U32.AND UP0, UPT, UR5, 0x4, UPT ;  /* 0x000000040500788c */ /* 0x000fe2000bf04070 */
[----:B------:R-:W-:Y:S01]  /*2e70*/  LOP3.LUT R24, R0, 0x60, RZ, 0xc0, !PT ;  /* 0x0000006000187812 */ /* 0x000fe200078ec0ff */
[----:B------:R-:W-:Y:S01]  /*2e80*/  ULDC UR12, c[0x0][0x284] ;  /* 0x0000a100000c7ab9 */ /* 0x000fe20000000800 */
[----:B------:R-:W-:Y:S01]  /*2e90*/  UISETP.GE.U32.AND UP1, UPT, UR9, 0x5, UPT ;  /* 0x000000050900788c */ /* 0x000fe2000bf26070 */
[----:B------:R-:W-:Y:S01]  /*2ea0*/  IMAD.SHL.U32 R30, R12, 0x40, RZ ;  /* 0x000000400c1e7824 */ /* 0x000fe200078e00ff */
[----:B------:R-:W-:Y:S01]  /*2eb0*/  SHF.R.U32.HI R28, RZ, 0x1, R24 ;  /* 0x00000001ff1c7819 */ /* 0x000fe20000011618 */
[----:B------:R-:W-:Y:S01]  /*2ec0*/  UISETP.LT.U32.AND UP0, UPT, UR9, 0x5, UP0 ;  /* 0x000000050900788c */ /* 0x000fe20008701070 */
[----:B------:R-:W-:Y:S01]  /*2ed0*/  LOP3.LUT R24, R0, 0x3, RZ, 0xc0, !PT ;  /* 0x0000000300187812 */ /* 0x000fe200078ec0ff */
[----:B------:R-:W-:Y:S01]  /*2ee0*/  UIMAD.WIDE.U32 UR6, UR5, -0x33333333, URZ ;  /* 0xcccccccd050678a5 */ /* 0x000fe2000f8e003f */
[--C-:B------:R-:W-:Y:S01]  /*2ef0*/  IADD3 R25, RZ, -R28, -R13.reuse ;  /* 0x8000001cff197210 */ /* 0x100fe20007ffe80d */
[----:B------:R-:W-:Y:S01]  /*2f00*/  USEL UR8, URZ, 0x1, !UP0 ;  /* 0x000000013f087887 */ /* 0x000fe2000c000000 */
[----:B------:R-:W-:Y:S01]  /*2f10*/  LOP3.LUT R13, R30, 0x40, R13, 0xe2, !PT ;  /* 0x000000401e0d7812 */ /* 0x000fe200078ee20d */
[----:B------:R-:W-:Y:S01]  /*2f20*/  ULDC.64 UR10, c[0x0][0x5d0] ;  /* 0x00017400000a7ab9 */ /* 0x000fe20000000a00 */
[----:B------:R-:W-:Y:S01]  /*2f30*/  SHF.R.S32.HI R34, RZ, 0x1f, R7 ;  /* 0x0000001fff227819 */ /* 0x000fe20000011407 */
[----:B------:R-:W-:Y:S01]  /*2f40*/  IMAD R12, R12, -0x40, R25 ;  /* 0xffffffc00c0c7824 */ /* 0x000fe200078e0219 */
[----:B------:R-:W-:Y:S01]  /*2f50*/  USHF.R.U32.HI UR6, URZ, 0x2, UR7 ;  /* 0x000000023f067899 */ /* 0x000fe20008011607 */
[----:B-1----:R-:W-:Y:S01]  /*2f60*/  IMAD R30, R24, -0x2, R26 ;  /* 0xfffffffe181e7824 */ /* 0x002fe200078e021a */
[----:B------:R-:W-:Y:S01]  /*2f70*/  ISETP.GE.AND P0, PT, R29, R26, PT ;  /* 0x0000001a1d00720c */ /* 0x000fe20003f06270 */
[----:B------:R-:W-:Y:S01]  /*2f80*/  IMAD.SHL.U32 R24, R0, 0x2, RZ ;  /* 0x0000000200187824 */ /* 0x000fe200078e00ff */
[----:B------:R-:W-:Y:S01]  /*2f90*/  ULOP3.LUT UR4, UR4, UR8, URZ, 0x3c, !UPT ;  /* 0x0000000804047292 */ /* 0x000fe2000f8e3c3f */
[----:B------:R-:W-:Y:S01]  /*2fa0*/  IMAD R32, R34, UR10, RZ ;  /* 0x0000000a22207c24 */ /* 0x000fe2000f8e02ff */
[----:B------:R-:W-:Y:S01]  /*2fb0*/  ISETP.GE.OR P0, PT, R31, UR12, P0 ;  /* 0x0000000c1f007c0c */ /* 0x000fe20008706670 */
[----:B------:R-:W-:Y:S01]  /*2fc0*/  IMAD.WIDE R26, R10, 0x80, RZ ;  /* 0x000000800a1a7825 */ /* 0x000fe200078e02ff */
[----:B------:R-:W-:Y:S01]  /*2fd0*/  LOP3.LUT R24, R29, 0x6, R24, 0xf8, !PT ;  /* 0x000000061d187812 */ /* 0x000fe200078ef818 */
[----:B------:R-:W-:Y:S01]  /*2fe0*/  UIMAD UR5, UR6, -0x5, UR5 ;  /* 0xfffffffb060578a4 */ /* 0x000fe2000f8e0205 */
[----:B------:R-:W-:Y:S01]  /*2ff0*/  IADD3 R36, -R31, UR12, R12 ;  /* 0x0000000c1f247c10 */ /* 0x000fe2000fffe10c */
[----:B------:R-:W-:Y:S01]  /*3000*/  IMAD R33, R7, UR11, R32 ;  /* 0x0000000b07217c24 */ /* 0x000fe2000f8e0220 */
[----:B------:R-:W-:Y:S01]  /*3010*/  SHF.R.S32.HI R25, RZ, 0x1f, R24 ;  /* 0x0000001fff197819 */ /* 0x000fe20000011418 */
[----:B------:R-:W-:Y:S01]  /*3020*/  @UP1 ULOP3.LUT UR4, UR4, 0x1, UR6, 0x78, !UPT ;  /* 0x0000000104041892 */ /* 0x000fe2000f8e7806 */
[----:B------:R-:W-:Y:S01]  /*3030*/  LOP3.LUT R35, R26, R13, R28, 0xfe, !PT ;  /* 0x0000000d1a237212 */ /* 0x000fe200078efe1c */
[----:B------:R-:W-:-:S02]  /*3040*/  IMAD.IADD R29, R30, 0x1, -R29 ;  /* 0x000000011e1d7824 */ /* 0x000fc400078e0a1d */
[----:B------:R-:W-:-:S04]  /*3050*/  IMAD.WIDE.U32 R10, R7, UR10, R24 ;  /* 0x0000000a070a7c25 */ /* 0x000fc8000f8e0018 */
[----:B------:R-:W-:Y:S02]  /*3060*/  IMAD.IADD R11, R11, 0x1, R33 ;  /* 0x000000010b0b7824 */ /* 0x000fe400078e0221 */
[----:B------:R-:W-:Y:S01]  /*3070*/  IMAD.MOV.U32 R28, RZ, RZ, -0x1 ;  /* 0xffffffffff1c7424 */ /* 0x000fe200078e00ff */
[----:B------:R-:W-:Y:S06]  /*3080*/  @P0 BRA `(.L_x_37) ;  /* 0x0000004400a40947 */ /* 0x000fec0003800000 */
[----:B------:R-:W0:Y:S01]  /*3090*/  LDC.64 R32, c[0x0][0x5c8] ;  /* 0x00017200ff207b82 */ /* 0x000e220000000a00 */
[----:B------:R-:W-:Y:S01]  /*30a0*/  ULDC.64 UR6, c[0x0][0x5c0] ;  /* 0x0001700000067ab9 */ /* 0x000fe20000000a00 */
[----:B------:R-:W-:Y:S01]  /*30b0*/  BSSY B0, `(.L_x_37) ;  /* 0x0000466000007945 */ /* 0x000fe20003800000 */
[-C--:B0-----:R-:W-:Y:S02]  /*30c0*/  IMAD R12, R27, R32.reuse, RZ ;  /* 0x000000201b0c7224 */ /* 0x081fe400078e02ff */
[----:B------:R-:W-:-:S04]  /*30d0*/  IMAD.WIDE.U32 R10, R35, R32, R10 ;  /* 0x00000020230a7225 */ /* 0x000fc800078e000a */
[----:B------:R-:W-:Y:S01]  /*30e0*/  IMAD R31, R35, R33, R12 ;  /* 0x00000021231f7224 */ /* 0x000fe200078e020c */
[----:B------:R-:W-:Y:S02]  /*30f0*/  LEA R13, P0, R32, R10, 0x3 ;  /* 0x0000000a200d7211 */ /* 0x000fe400078018ff */
[----:B------:R-:W-:Y:S01]  /*3100*/  IADD3 R12, P1, R10, UR6, RZ ;  /* 0x000000060a0c7c10 */ /* 0x000fe2000ff3e0ff */
[----:B------:R-:W-:Y:S01]  /*3110*/  IMAD.IADD R31, R11, 0x1, R31 ;  /* 0x000000010b1f7824 */ /* 0x000fe200078e021f */
[----:B------:R-:W-:-:S04]  /*3120*/  IADD3 R10, P3, R13, UR6, RZ ;  /* 0x000000060d0a7c10 */ /* 0x000fc8000ff7e0ff */
[----:B------:R-:W-:Y:S02]  /*3130*/  LEA.HI.X R11, R32, R31, R33, 0x3, P0 ;  /* 0x0000001f200b7211 */ /* 0x000fe400000f1c21 */
[----:B---3-5:R-:W-:Y:S02]  /*3140*/  FSETP.NEU.AND P0, PT, R9, RZ, PT ;  /* 0x000000ff0900720b */ /* 0x028fe40003f0d000 */
[----:B------:R-:W-:Y:S02]  /*3150*/  IADD3.X R13, R31, UR7, RZ, P1, !PT ;  /* 0x000000071f0d7c10 */ /* 0x000fe40008ffe4ff */
[----:B------:R-:W-:-:S09]  /*3160*/  IADD3.X R11, R11, UR7, RZ, P3, !PT ;  /* 0x000000070b0b7c10 */ /* 0x000fd20009ffe4ff */
[----:B------:R-:W-:Y:S05]  /*3170*/  @!P0 BRA `(.L_x_38) ;  /* 0x00000034005c8947 */ /* 0x000fea0003800000 */
[----:B------:R-:W-:Y:S01]  /*3180*/  ULDC.64 UR6, c[0x0][0x5b8] ;  /* 0x00016e0000067ab9 */ /* 0x000fe20000000a00 */
[----:B------:R-:W-:Y:S01]  /*3190*/  ISETP.GE.AND P0, PT, R36, 0x1, PT ;  /* 0x000000012400780c */ /* 0x000fe20003f06270 */
[----:B------:R-:W-:Y:S01]  /*31a0*/  IMAD R32, R34, UR6, RZ ;  /* 0x0000000622207c24 */ /* 0x000fe2000f8e02ff */
[----:B------:R-:W-:Y:S01]  /*31b0*/  ULDC.64 UR10, c[0x0][0x5a8] ;  /* 0x00016a00000a7ab9 */ /* 0x000fe20000000a00 */
[----:B------:R-:W-:Y:S01]  /*31c0*/  IMAD.WIDE.U32 R30, R7, UR6, R24 ;  /* 0x00000006071e7c25 */ /* 0x000fe2000f8e0018 */
[----:B------:R-:W-:Y:S01]  /*31d0*/  ISETP.LT.OR P4, PT, R29, 0x1, !P0 ;  /* 0x000000011d00780c */ /* 0x000fe20004781670 */
[----:B------:R-:W-:Y:S02]  /*31e0*/  BSSY B1, `(.L_x_39) ;  /* 0x000000c000017945 */ /* 0x000fe40003800000 */
[----:B------:R-:W-:Y:S01]  /*31f0*/  IMAD R7, R7, UR7, R32 ;  /* 0x0000000707077c24 */ /* 0x000fe2000f8e0220 */
[----:B------:R-:W-:-:S03]  /*3200*/  ULDC.64 UR6, c[0x0][0x5b0] ;  /* 0x00016c0000067ab9 */ /* 0x000fc60000000a00 */
[----:B------:R-:W-:Y:S02]  /*3210*/  IMAD.IADD R31, R31, 0x1, R7 ;  /* 0x000000011f1f7824 */ /* 0x000fe400078e0207 */
[----:B------:R-:W-:Y:S02]  /*3220*/  IMAD R7, R27, UR6, RZ ;  /* 0x000000061b077c24 */ /* 0x000fe4000f8e02ff */
[----:B------:R-:W-:-:S04]  /*3230*/  IMAD.WIDE.U32 R24, R35, UR6, R30 ;  /* 0x0000000623187c25 */ /* 0x000fc8000f8e001e */
[----:B------:R-:W-:Y:S01]  /*3240*/  IMAD R7, R35, UR7, R7 ;  /* 0x0000000723077c24 */ /* 0x000fe2000f8e0207 */
[----:B------:R-:W-:-:S04]  /*3250*/  IADD3 R24, P1, R24, UR10, RZ ;  /* 0x0000000a18187c10 */ /* 0x000fc8000ff3e0ff */
[--C-:B------:R-:W-:Y:S02]  /*3260*/  IADD3.X R25, R25, UR11, R7.reuse, P1, !PT ;  /* 0x0000000b19197c10 */ /* 0x100fe40008ffe407 */
[----:B------:R-:W-:Y:S01]  /*3270*/  PRMT R7, RZ, 0x7610, R7 ;  /* 0x00007610ff077816 */ /* 0x000fe20000000007 */
[----:B------:R-:W-:Y:S06]  /*3280*/  @P4 BRA `(.L_x_40) ;  /* 0x0000000000044947 */ /* 0x000fec0003800000 */
[----:B------:R0:W5:Y:S02]  /*3290*/  LDG.E.U8 R7, desc[UR18][R24.64] ;  /* 0x0000001218077981 */ /* 0x000164000c1e1100 */
.L_x_40:
[----:B------:R-:W-:Y:S05]  /*32a0*/  BSYNC B1 ;  /* 0x0000000000017941 */ /* 0x000fea0003800000 */
.L_x_39:
[----:B-----5:R-:W-:Y:S01]  /*32b0*/  LOP3.LUT R7, R7, 0xff, RZ, 0xc0, !PT ;  /* 0x000000ff07077812 */ /* 0x020fe200078ec0ff */
[----:B------:R-:W-:Y:S01]  /*32c0*/  BSSY B1, `(.L_x_41) ;  /* 0x000000b000017945 */ /* 0x000fe20003800000 */
[----:B------:R-:W-:Y:S02]  /*32d0*/  ISETP.LT.OR P3, PT, R29, 0x2, !P0 ;  /* 0x000000021d00780c */ /* 0x000fe40004761670 */
[----:B------:R-:W-:-:S05]  /*32e0*/  F2FP.F16.E5M2.UNPACK_B R7, R7 ;  /* 0x00000007ff07723e */ /* 0x000fca00020004ff */
[----:B------:R-:W-:Y:S01]  /*32f0*/  HADD2.F32 R32, -RZ, R7.H0_H0 ;  /* 0x20000007ff207230 */ /* 0x000fe20000004100 */
[----:B------:R-:W-:-:S04]  /*3300*/  PRMT R7, RZ, 0x7610, R7 ;  /* 0x00007610ff077816 */ /* 0x000fc80000000007 */
[----:B------:R-:W-:-:S04]  /*3310*/  FMUL R32, R32, R9 ;  /* 0x0000000920207220 */ /* 0x000fc80000400000 */
[----:B--2---:R-:W-:-:S05]  /*3320*/  FFMA R32, R143, R8, R32 ;  /* 0x000000088f207223 */ /* 0x004fca0000000020 */
[----:B------:R-:W-:-:S05]  /*3330*/  F2FP.SATFINITE.E5M2.F32.PACK_AB_MERGE_C R33, RZ, R32, RZ ;  /* 0x00000020ff21723e */ /* 0x000fca00048060ff */
[----:B------:R1:W-:Y:S01]  /*3340*/  @!P4 STG.E.U8 desc[UR18][R12.64], R33 ;  /* 0x000000210c00c986 */ /* 0x0003e2000c101112 */
[----:B------:R-:W-:Y:S05]  /*3350*/  @P3 BRA `(.L_x_42) ;  /* 0x0000000000043947 */ /* 0x000fea0003800000 */
[----:B------:R2:W5:Y:S02]  /*3360*/  LDG.E.U8 R7, desc[UR18][R24.64+0x1] ;  /* 0x0000011218077981 */ /* 0x000564000c1e1100 */
.L_x_42:
[----:B------:R-:W-:Y:S05]  /*3370*/  BSYNC B1 ;  /* 0x0000000000017941 */ /* 0x000fea0003800000 */
.L_x_41:
[----:B-----5:R-:W-:Y:S01]  /*3380*/  LOP3.LUT R7, R7, 0xff, RZ, 0xc0, !PT ;  /* 0x000000ff07077812 */ /* 0x020fe200078ec0ff */
[----:B------:R-:W-:Y:S01]  /*3390*/  BSSY B1, `(.L_x_43) ;  /* 0x0000013000017945 */ /* 0x000fe20003800000 */
[----:B-1----:R-:W-:Y:S02]  /*33a0*/  IADD3 R33, P1, R35, 0x8, RZ ;  /* 0x0000000823217810 */ /* 0x002fe40007f3e0ff */
[----:B------:R-:W-:-:S03]  /*33b0*/  F2FP.F16.E5M2.UNPACK_B R7, R7 ;  /* 0x00000007ff07723e */ /* 0x000fc600020004ff */
[----:B------:R-:W-:Y:S01]  /*33c0*/  IMAD.X R27, RZ, RZ, R27, P1 ;  /* 0x000000ffff1b7224 */ /* 0x000fe200008e061b */
[----:B------:R-:W-:Y:S01]  /*33d0*/  ISETP.GE.AND P1, PT, R36, 0x9, PT ;  /* 0x000000092400780c */ /* 0x000fe20003f26270 */
[----:B------:R-:W-:Y:S02]  /*33e0*/  HADD2.F32 R26, -RZ, R7.H0_H0 ;  /* 0x20000007ff1a7230 */ /* 0x000fe40000004100 */
[----:B------:R-:W-:Y:S01]  /*33f0*/  IMAD.WIDE.U32 R30, R33, UR6, R30 ;  /* 0x00000006211e7c25 */ /* 0x000fe2000f8e001e */
[----:B------:R-:W-:-:S03]  /*3400*/  ISETP.LT.OR P5, PT, R29, 0x1, !P1 ;  /* 0x000000011d00780c */ /* 0x000fc60004fa1670 */
[----:B------:R-:W-:Y:S01]  /*3410*/  FMUL R7, R26, R9 ;  /* 0x000000091a077220 */ /* 0x000fe20000400000 */
[----:B------:R-:W-:-:S03]  /*3420*/  IMAD R26, R27, UR6, RZ ;  /* 0x000000061b1a7c24 */ /* 0x000fc6000f8e02ff */
[----:B------:R-:W-:Y:S01]  /*3430*/  FFMA R7, R138, R8, R7 ;  /* 0x000000088a077223 */ /* 0x000fe20000000007 */
[----:B------:R-:W-:Y:S01]  /*3440*/  IMAD R33, R33, UR7, R26 ;  /* 0x0000000721217c24 */ /* 0x000fe2000f8e021a */
[----:B------:R-:W-:-:S03]  /*3450*/  IADD3 R26, P4, R30, UR10, RZ ;  /* 0x0000000a1e1a7c10 */ /* 0x000fc6000ff9e0ff */
[----:B------:R-:W-:Y:S02]  /*3460*/  F2FP.SATFINITE.E5M2.F32.PACK_AB_MERGE_C R35, RZ, R7, RZ ;  /* 0x00000007ff23723e */ /* 0x000fe400048060ff */
[----:B------:R-:W-:Y:S02]  /*3470*/  IADD3.X R27, R31, UR11, R33, P4, !PT ;  /* 0x0000000b1f1b7c10 */ /* 0x000fe4000a7fe421 */
[----:B------:R-:W-:Y:S01]  /*3480*/  PRMT R7, RZ, 0x7610, R7 ;  /* 0x00007610ff077816 */ /* 0x000fe20000000007 */
[----:B------:R1:W-:Y:S01]  /*3490*/  @!P3 STG.E.U8 desc[UR18][R12.64+0x1], R35 ;  /* 0x000001230c00b986 */ /* 0x0003e2000c101112 */
[----:B------:R-:W-:Y:S05]  /*34a0*/  @P5 BRA `(.L_x_44) ;  /* 0x0000000000045947 */ /* 0x000fea0003800000 */
[----:B------:R3:W5:Y:S02]  /*34b0*/  LDG.E.U8 R7, desc[UR18][R26.64] ;  /* 0x000000121a077981 */ /* 0x000764000c1e1100 */
.L_x_44:
[----:B------:R-:W-:Y:S05]  /*34c0*/  BSYNC B1 ;  /* 0x0000000000017941 */ /* 0x000fea0003800000 */
.L_x_43:
[----:B-----5:R-:W-:Y:S01]  /*34d0*/  LOP3.LUT R7, R7, 0xff, RZ, 0xc0, !PT ;  /* 0x000000ff07077812 */ /* 0x020fe200078ec0ff */
[----:B------:R-:W-:Y:S01]  /*34e0*/  BSSY B1, `(.L_x_45) ;  /* 0x000000b000017945 */ /* 0x000fe20003800000 */
[----:B------:R-:W-:Y:S02]  /*34f0*/  ISETP.LT.OR P3, PT, R29, 0x2, !P1 ;  /* 0x000000021d00780c */ /* 0x000fe40004f61670 */
[----:B------:R-:W-:-:S05]  /*3500*/  F2FP.F16.E5M2.UNPACK_B R7, R7 ;  /* 0x00000007ff07723e */ /* 0x000fca00020004ff */
[----:B------:R-:W-:Y:S01]  /*3510*/  HADD2.F32 R30, -RZ, R7.H0_H0 ;  /* 0x20000007ff1e7230 */ /* 0x000fe20000004100 */
[----:B------:R-:W-:-:S04]  /*3520*/  PRMT R7, RZ, 0x7610, R7 ;  /* 0x00007610ff077816 */ /* 0x000fc80000000007 */
[----:B------:R-:W-:-:S04]  /*3530*/  FMUL R30, R30, R9 ;  /* 0x000000091e1e7220 */ /* 0x000fc80000400000 */
[----:B------:R-:W-:-:S05]  /*3540*/  FFMA R30, R141, R8, R30 ;  /* 0x000000088d1e7223 */ /* 0x000fca000000001e */
[----:B------:R-:W-:-:S05]  /*3550*/  F2FP.SATFINITE.E5M2.F32.PACK_AB_MERGE_C R31, RZ, R30, RZ ;  /* 0x0000001eff1f723e */ /* 0x000fca00048060ff */
[----:B------:R4:W-:Y:S01]  /*3560*/  @!P5 STG.E.U8 desc[UR18][R10.64], R31 ;  /* 0x0000001f0a00d986 */ /* 0x0009e2000c101112 */
[----:B------:R-:W-:Y:S05]  /*3570*/  @P3 BRA `(.L_x_46) ;  /* 0x0000000000043947 */ /* 0x000fea0003800000 */
[----:B------:R0:W5:Y:S02]  /*3580*/  LDG.E.U8 R7, desc[UR18][R26.64+0x1] ;  /* 0x000001121a077981 */ /* 0x000164000c1e1100 */
.L_x_46:
[----:B------:R-:W-:Y:S05]  /*3590*/  BSYNC B1 ;  /* 0x0000000000017941 */ /* 0x000fea0003800000 */
.L_x_45:
[----:B-----5:R-:W-:Y:S01]  /*35a0*/  LOP3.LUT R7, R7, 0xff, RZ, 0xc0, !PT ;  /* 0x000000ff07077812 */ /* 0x020fe200078ec0ff */
[----:B------:R-:W-:Y:S01]  /*35b0*/  BSSY B1, `(.L_x_47) ;  /* 0x000000b000017945 */ /* 0x000fe20003800000 */
[----:B------:R-:W-:Y:S02]  /*35c0*/  ISETP.LT.OR P4, PT, R29, 0x9, !P0 ;  /* 0x000000091d00780c */ /* 0x000fe40004781670 */
[----:B------:R-:W-:-:S05]  /*35d0*/  F2FP.F16.E5M2.UNPACK_B R7, R7 ;  /* 0x00000007ff07723e */ /* 0x000fca00020004ff */
[----:B------:R-:W-:-:S05]  /*35e0*/  HADD2.F32 R30, -RZ, R7.H0_H0 ;  /* 0x20000007ff1e7230 */ /* 0x000fca0000004100 */
[----:B------:R-:W-:-:S04]  /*35f0*/  FMUL R7, R30, R9 ;  /* 0x000000091e077220 */ /* 0x000fc80000400000 */
[----:B------:R-:W-:-:S05]  /*3600*/  FFMA R7, R136, R8, R7 ;  /* 0x0000000888077223 */ /* 0x000fca0000000007 */
[----:B----4-:R-:W-:Y:S02]  /*3610*/  F2FP.SATFINITE.E5M2.F32.PACK_AB_MERGE_C R31, RZ, R7, RZ ;  /* 0x00000007ff1f723e */ /* 0x010fe400048060ff */
[----:B------:R-:W-:-:S03]  /*3620*/  PRMT R7, RZ, 0x7610, R7 ;  /* 0x00007610ff077816 */ /* 0x000fc60000000007 */
[----:B------:R4:W-:Y:S01]  /*3630*/  @!P3 STG.E.U8 desc[UR18][R10.64+0x1], R31 ;  /* 0x0000011f0a00b986 */ /* 0x0009e2000c101112 */
[----:B------:R-:W-:Y:S05]  /*3640*/  @P4 BRA `(.L_x_48) ;  /* 0x0000000000044947 */ /* 0x000fea0003800000 */
[----:B------:R0:W5:Y:S02]  /*3650*/  LDG.E.U8 R7, desc[UR18][R24.64+0x8] ;  /* 0x0000081218077981 */ /* 0x000164000c1e1100 */
.L_x_48:
[----:B------:R-:W-:Y:S05]  /*3660*/  BSYNC B1 ;  /* 0x0000000000017941 */ /* 0x000fea0003800000 */
.L_x_47:
        /* <DEDUP_REMOVED lines=8> */
[----:B----4-:R-:W-:-:S05]  /*36f0*/  F2FP.SATFINITE.E5M2.F32.PACK_AB_MERGE_C R31, RZ, R30, RZ ;  /* 0x0000001eff1f723e */ /* 0x010fca00048060ff */
[----:B------:R4:W-:Y:S01]  /*3700*/  @!P4 STG.E.U8 desc[UR18][R12.64+0x8], R31 ;  /* 0x0000081f0c00c986 */ /* 0x0009e2000c101112 */
[----:B------:R-:W-:Y:S05]  /*3710*/  @P3 BRA `(.L_x_50) ;  /* 0x0000000000043947 */ /* 0x000fea0003800000 */
[----:B------:R0:W5:Y:S02]  /*3720*/  LDG.E.U8 R7, desc[UR18][R24.64+0x9] ;  /* 0x0000091218077981 */ /* 0x000164000c1e1100 */
.L_x_50:
[----:B------:R-:W-:Y:S05]  /*3730*/  BSYNC B1 ;  /* 0x0000000000017941 */ /* 0x000fea0003800000 */
.L_x_49:
        /* <DEDUP_REMOVED lines=12> */
.L_x_52:
[----:B------:R-:W-:Y:S05]  /*3800*/  BSYNC B1 ;  /* 0x0000000000017941 */ /* 0x000fea0003800000 */
.L_x_51:
        /* <DEDUP_REMOVED lines=12> */
.L_x_54:
[----:B------:R-:W-:Y:S05]  /*38d0*/  BSYNC B1 ;  /* 0x0000000000017941 */ /* 0x000fea0003800000 */
.L_x_53:
        /* <DEDUP_REMOVED lines=12> */
.L_x_56:
[----:B------:R-:W-:Y:S05]  /*39a0*/  BSYNC B1 ;  /* 0x0000000000017941 */ /* 0x000fea0003800000 */
.L_x_55:
        /* <DEDUP_REMOVED lines=12> */
.L_x_58:
[----:B------:R-:W-:Y:S05]  /*3a70*/  BSYNC B1 ;  /* 0x0000000000017941 */ /* 0x000fea0003800000 */
.L_x_57:
        /* <DEDUP_REMOVED lines=12> */
.L_x_60:
[----:B------:R-:W-:Y:S05]  /*3b40*/  BSYNC B1 ;  /* 0x0000000000017941 */ /* 0x000fea0003800000 */
.L_x_59:
        /* <DEDUP_REMOVED lines=12> */
.L_x_62:
[----:B------:R-:W-:Y:S05]  /*3c10*/  BSYNC B1 ;  /* 0x0000000000017941 */ /* 0x000fea0003800000 */
.L_x_61:
        /* <DEDUP_REMOVED lines=12> */
.L_x_64:
[----:B------:R-:W-:Y:S05]  /*3ce0*/  BSYNC B1 ;  /* 0x0000000000017941 */ /* 0x000fea0003800000 */
.L_x_63:
        /* <DEDUP_REMOVED lines=12> */
.L_x_66:
[----:B------:R-:W-:Y:S05]  /*3db0*/  BSYNC B1 ;  /* 0x0000000000017941 */ /* 0x000fea0003800000 */
.L_x_65:
        /* <DEDUP_REMOVED lines=12> */
.L_x_68:
[----:B------:R-:W-:Y:S05]  /*3e80*/  BSYNC B1 ;  /* 0x0000000000017941 */ /* 0x000fea0003800000 */
.L_x_67:
        /* <DEDUP_REMOVED lines=12> */
.L_x_70:
[----:B------:R-:W-:Y:S05]  /*3f50*/  BSYNC B1 ;  /* 0x0000000000017941 */ /* 0x000fea0003800000 */
.L_x_69:
        /* <DEDUP_REMOVED lines=12> */
.L_x_72:
[----:B------:R-:W-:Y:S05]  /*4020*/  BSYNC B1 ;  /* 0x0000000000017941 */ /* 0x000fea0003800000 */
.L_x_71:
        /* <DEDUP_REMOVED lines=12> */
.L_x_74:
[----:B------:R-:W-:Y:S05]  /*40f0*/  BSYNC B1 ;  /* 0x0000000000017941 */ /* 0x000fea0003800000 */
.L_x_73:
        /* <DEDUP_REMOVED lines=12> */
.L_x_76:
[----:B------:R-:W-:Y:S05]  /*41c0*/  BSYNC B1 ;  /* 0x0000000000017941 */ /* 0x000fea0003800000 */
.L_x_75:
        /* <DEDUP_REMOVED lines=12> */
.L_x_78:
[----:B------:R-:W-:Y:S05]  /*4290*/  BSYNC B1 ;  /* 0x0000000000017941 */ /* 0x000fea0003800000 */
.L_x_77:
        /* <DEDUP_REMOVED lines=12> */
.L_x_80:
[----:B------:R-:W-:Y:S05]  /*4360*/  BSYNC B1 ;  /* 0x0000000000017941 */ /* 0x000fea0003800000 */
.L_x_79:
        /* <DEDUP_REMOVED lines=12> */
.L_x_82:
[----:B------:R-:W-:Y:S05]  /*4430*/  BSYNC B1 ;  /* 0x0000000000017941 */ /* 0x000fea0003800000 */
.L_x_81:
        /* <DEDUP_REMOVED lines=12> */
.L_x_84:
[----:B------:R-:W-:Y:S05]  /*4500*/  BSYNC B1 ;  /* 0x0000000000017941 */ /* 0x000fea0003800000 */
.L_x_83:
        /* <DEDUP_REMOVED lines=12> */
.L_x_86:
[----:B------:R-:W-:Y:S05]  /*45d0*/  BSYNC B1 ;  /* 0x0000000000017941 */ /* 0x000fea0003800000 */
.L_x_85:
        /* <DEDUP_REMOVED lines=12> */
.L_x_88:
[----:B------:R-:W-:Y:S05]  /*46a0*/  BSYNC B1 ;  /* 0x0000000000017941 */ /* 0x000fea0003800000 */
.L_x_87:
        /* <DEDUP_REMOVED lines=12> */
.L_x_90:
[----:B------:R-:W-:Y:S05]  /*4770*/  BSYNC B1 ;  /* 0x0000000000017941 */ /* 0x000fea0003800000 */
.L_x_89:
        /* <DEDUP_REMOVED lines=12> */
.L_x_92:
[----:B------:R-:W-:Y:S05]  /*4840*/  BSYNC B1 ;  /* 0x0000000000017941 */ /* 0x000fea0003800000 */
.L_x_91:
        /* <DEDUP_REMOVED lines=12> */
.L_x_94:
[----:B------:R-:W-:Y:S05]  /*4910*/  BSYNC B1 ;  /* 0x0000000000017941 */ /* 0x000fea0003800000 */
.L_x_93:
        /* <DEDUP_REMOVED lines=12> */
.L_x_96:
[----:B------:R-:W-:Y:S05]  /*49e0*/  BSYNC B1 ;  /* 0x0000000000017941 */ /* 0x000fea0003800000 */
.L_x_95:
        /* <DEDUP_REMOVED lines=12> */
.L_x_98:
[----:B------:R-:W-:Y:S05]  /*4ab0*/  BSYNC B1 ;  /* 0x0000000000017941 */ /* 0x000fea0003800000 */
.L_x_97:
        /* <DEDUP_REMOVED lines=12> */
.L_x_100:
[----:B------:R-:W-:Y:S05]  /*4b80*/  BSYNC B1 ;  /* 0x0000000000017941 */ /* 0x000fea0003800000 */
.L_x_99:
        /* <DEDUP_REMOVED lines=12> */
.L_x_102:
[----:B------:R-:W-:Y:S05]  /*4c50*/  BSYNC B1 ;  /* 0x0000000000017941 */ /* 0x000fea0003800000 */
.L_x_101:
        /* <DEDUP_REMOVED lines=12> */
.L_x_104:
[----:B------:R-:W-:Y:S05]  /*4d20*/  BSYNC B1 ;  /* 0x0000000000017941 */ /* 0x000fea0003800000 */
.L_x_103:
        /* <DEDUP_REMOVED lines=12> */
.L_x_106:
[----:B------:R-:W-:Y:S05]  /*4df0*/  BSYNC B1 ;  /* 0x0000000000017941 */ /* 0x000fea0003800000 */
.L_x_105:
        /* <DEDUP_REMOVED lines=12> */
.L_x_108:
[----:B------:R-:W-:Y:S05]  /*4ec0*/  BSYNC B1 ;  /* 0x0000000000017941 */ /* 0x000fea0003800000 */
.L_x_107:
        /* <DEDUP_REMOVED lines=12> */
.L_x_110:
[----:B------:R-:W-:Y:S05]  /*4f90*/  BSYNC B1 ;  /* 0x0000000000017941 */ /* 0x000fea0003800000 */
.L_x_109:
        /* <DEDUP_REMOVED lines=12> */
.L_x_112:
[----:B------:R-:W-:Y:S05]  /*5060*/  BSYNC B1 ;  /* 0x0000000000017941 */ /* 0x000fea0003800000 */
.L_x_111:
        /* <DEDUP_REMOVED lines=12> */
.L_x_114:
[----:B------:R-:W-:Y:S05]  /*5130*/  BSYNC B1 ;  /* 0x0000000000017941 */ /* 0x000fea0003800000 */
.L_x_113:
        /* <DEDUP_REMOVED lines=12> */
.L_x_116:
[----:B------:R-:W-:Y:S05]  /*5200*/  BSYNC B1 ;  /* 0x0000000000017941 */ /* 0x000fea0003800000 */
.L_x_115:
        /* <DEDUP_REMOVED lines=12> */
.L_x_118:
[----:B------:R-:W-:Y:S05]  /*52d0*/  BSYNC B1 ;  /* 0x0000000000017941 */ /* 0x000fea0003800000 */
.L_x_117:
        /* <DEDUP_REMOVED lines=12> */
.L_x_120:
[----:B------:R-:W-:Y:S05]  /*53a0*/  BSYNC B1 ;  /* 0x0000000000017941 */ /* 0x000fea0003800000 */
.L_x_119:
        /* <DEDUP_REMOVED lines=12> */
.L_x_122:
[----:B------:R-:W-:Y:S05]  /*5470*/  BSYNC B1 ;  /* 0x0000000000017941 */ /* 0x000fea0003800000 */
.L_x_121:
        /* <DEDUP_REMOVED lines=12> */
.L_x_124:
[----:B------:R-:W-:Y:S05]  /*5540*/  BSYNC B1 ;  /* 0x0000000000017941 */ /* 0x000fea0003800000 */
.L_x_123:
        /* <DEDUP_REMOVED lines=12> */
.L_x_126:
[----:B------:R-:W-:Y:S05]  /*5610*/  BSYNC B1 ;  /* 0x0000000000017941 */ /* 0x000fea0003800000 */
.L_x_125:
        /* <DEDUP_REMOVED lines=12> */
.L_x_128:
[----:B------:R-:W-:Y:S05]  /*56e0*/  BSYNC B1 ;  /* 0x0000000000017941 */ /* 0x000fea0003800000 */
.L_x_127:
        /* <DEDUP_REMOVED lines=12> */
.L_x_130:
[----:B------:R-:W-:Y:S05]  /*57b0*/  BSYNC B1 ;  /* 0x0000000000017941 */ /* 0x000fea0003800000 */
.L_x_129:
        /* <DEDUP_REMOVED lines=12> */
.L_x_132:
[----:B------:R-:W-:Y:S05]  /*5880*/  BSYNC B1 ;  /* 0x0000000000017941 */ /* 0x000fea0003800000 */
.L_x_131:
        /* <DEDUP_REMOVED lines=12> */
.L_x_134:
[----:B------:R-:W-:Y:S05]  /*5950*/  BSYNC B1 ;  /* 0x0000000000017941 */ /* 0x000fea0003800000 */
.L_x_133:
        /* <DEDUP_REMOVED lines=12> */
.L_x_136:
[----:B------:R-:W-:Y:S05]  /*5a20*/  BSYNC B1 ;  /* 0x0000000000017941 */ /* 0x000fea0003800000 */
.L_x_135:
        /* <DEDUP_REMOVED lines=12> */
.L_x_138:
[----:B------:R-:W-:Y:S05]  /*5af0*/  BSYNC B1 ;  /* 0x0000000000017941 */ /* 0x000fea0003800000 */
.L_x_137:
        /* <DEDUP_REMOVED lines=12> */
.L_x_140:
[----:B------:R-:W-:Y:S05]  /*5bc0*/  BSYNC B1 ;  /* 0x0000000000017941 */ /* 0x000fea0003800000 */
.L_x_139:
        /* <DEDUP_REMOVED lines=12> */
.L_x_142:
[----:B------:R-:W-:Y:S05]  /*5c90*/  BSYNC B1 ;  /* 0x0000000000017941 */ /* 0x000fea0003800000 */
.L_x_141:
        /* <DEDUP_REMOVED lines=12> */
.L_x_144:
[----:B------:R-:W-:Y:S05]  /*5d60*/  BSYNC B1 ;  /* 0x0000000000017941 */ /* 0x000fea0003800000 */
.L_x_143:
        /* <DEDUP_REMOVED lines=12> */
.L_x_146:
[----:B------:R-:W-:Y:S05]  /*5e30*/  BSYNC B1 ;  /* 0x0000000000017941 */ /* 0x000fea0003800000 */
.L_x_145:
        /* <DEDUP_REMOVED lines=12> */
.L_x_148:
[----:B------:R-:W-:Y:S05]  /*5f00*/  BSYNC B1 ;  /* 0x0000000000017941 */ /* 0x000fea0003800000 */
.L_x_147:
        /* <DEDUP_REMOVED lines=12> */
.L_x_150:
[----:B------:R-:W-:Y:S05]  /*5fd0*/  BSYNC B1 ;  /* 0x0000000000017941 */ /* 0x000fea0003800000 */
.L_x_149:
        /* <DEDUP_REMOVED lines=12> */
.L_x_152:
[----:B------:R-:W-:Y:S05]  /*60a0*/  BSYNC B1 ;  /* 0x0000000000017941 */ /* 0x000fea0003800000 */
.L_x_151:
        /* <DEDUP_REMOVED lines=12> */
.L_x_154:
[----:B------:R-:W-:Y:S05]  /*6170*/  BSYNC B1 ;  /* 0x0000000000017941 */ /* 0x000fea0003800000 */
.L_x_153:
        /* <DEDUP_REMOVED lines=12> */
.L_x_156:
[----:B------:R-:W-:Y:S05]  /*6240*/  BSYNC B1 ;  /* 0x0000000000017941 */ /* 0x000fea0003800000 */
.L_x_155:
        /* <DEDUP_REMOVED lines=8> */
[----:B0-----:R-:W-:-:S05]  /*62d0*/  F2FP.SATFINITE.E5M2.F32.PACK_AB_MERGE_C R19, RZ, R20, RZ ;  /* 0x00000014ff13723e */ /* 0x001fca00048060ff */
[----:B------:R0:W-:Y:S01]  /*62e0*/  @!P4 STG.E.U8 desc[UR18][R10.64+0x70], R19 ;  /* 0x000070130a00c986 */ /* 0x0001e2000c101112 */
[----:B------:R-:W-:Y:S05]  /*62f0*/  @P3 BRA `(.L_x_158) ;  /* 0x0000000000043947 */ /* 0x000fea0003800000 */
[----:B------:R0:W5:Y:S02]  /*6300*/  LDG.E.U8 R7, desc[UR18][R26.64+0x71] ;  /* 0x000071121a077981 */ /* 0x000164000c1e1100 */
.L_x_158:
[----:B------:R-:W-:Y:S05]  /*6310*/  BSYNC B1 ;  /* 0x0000000000017941 */ /* 0x000fea0003800000 */
.L_x_157:
[----:B-----5:R-:W-:Y:S01]  /*6320*/  LOP3.LUT R7, R7, 0xff, RZ, 0xc0, !PT ;  /* 0x000000ff07077812 */ /* 0x020fe200078ec0ff */
[----:B------:R-:W-:Y:S01]  /*6330*/  BSSY B1, `(.L_x_159) ;  /* 0x000000b000017945 */ /* 0x000fe20003800000 */
[----:B------:R-:W-:Y:S02]  /*6340*/  ISETP.LT.OR P4, PT, R29, 0x79, !P0 ;  /* 0x000000791d00780c */ /* 0x000fe40004781670 */
[----:B------:R-:W-:-:S05]  /*6350*/  F2FP.F16.E5M2.UNPACK_B R7, R7 ;  /* 0x00000007ff07723e */ /* 0x000fca00020004ff */
[----:B------:R-:W-:-:S05]  /*6360*/  HADD2.F32 R20, -RZ, R7.H0_H0 ;  /* 0x20000007ff147230 */ /* 0x000fca0000004100 */
[----:B------:R-:W-:-:S04]  /*6370*/  FMUL R7, R20, R9 ;  /* 0x0000000914077220 */ /* 0x000fc80000400000 */
[----:B------:R-:W-:-:S05]  /*6380*/  FFMA R7, R18, R8, R7 ;  /* 0x0000000812077223 */ /* 0x000fca0000000007 */
[----:B0-----:R-:W-:Y:S02]  /*6390*/  F2FP.SATFINITE.E5M2.F32.PACK_AB_MERGE_C R19, RZ, R7, RZ ;  /* 0x00000007ff13723e */ /* 0x001fe400048060ff */
[----:B------:R-:W-:-:S03]  /*63a0*/  PRMT R7, RZ, 0x7610, R7 ;  /* 0x00007610ff077816 */ /* 0x000fc60000000007 */
[----:B------:R0:W-:Y:S01]  /*63b0*/  @!P3 STG.E.U8 desc[UR18][R10.64+0x71], R19 ;  /* 0x000071130a00b986 */ /* 0x0001e2000c101112 */
[----:B------:R-:W-:Y:S05]  /*63c0*/  @P4 BRA `(.L_x_160) ;  /* 0x0000000000044947 */ /* 0x000fea0003800000 */
[----:B------:R0:W5:Y:S02]  /*63d0*/  LDG.E.U8 R7, desc[UR18][R24.64+0x78] ;  /* 0x0000781218077981 */ /* 0x000164000c1e1100 */
.L_x_160:
[----:B------:R-:W-:Y:S05]  /*63e0*/  BSYNC B1 ;  /* 0x0000000000017941 */ /* 0x000fea0003800000 */
.L_x_159:
        /* <DEDUP_REMOVED lines=12> */
.L_x_162:
[----:B------:R-:W-:Y:S05]  /*64b0*/  BSYNC B1 ;  /* 0x0000000000017941 */ /* 0x000fea0003800000 */
.L_x_161:
        /* <DEDUP_REMOVED lines=12> */
.L_x_164:
[----:B------:R-:W-:Y:S05]  /*6580*/  BSYNC B1 ;  /* 0x0000000000017941 */ /* 0x000fea0003800000 */
.L_x_163:
[----:B-----5:R-:W-:Y:S01]  /*6590*/  LOP3.LUT R7, R7, 0xff, RZ, 0xc0, !PT ;  /* 0x000000ff07077812 */ /* 0x020fe200078ec0ff */
[----:B------:R-:W-:Y:S01]  /*65a0*/  BSSY B1, `(.L_x_165) ;  /* 0x000000b000017945 */ /* 0x000fe20003800000 */
[----:B------:R-:W-:Y:S02]  /*65b0*/  ISETP.LT.OR P1, PT, R29, 0x7a, !P1 ;  /* 0x0000007a1d00780c */ /* 0x000fe40004f21670 */
[----:B------:R-:W-:-:S05]  /*65c0*/  F2FP.F16.E5M2.UNPACK_B R7, R7 ;  /* 0x00000007ff07723e */ /* 0x000fca00020004ff */
[----:B01----:R-:W-:Y:S01]  /*65d0*/  HADD2.F32 R12, -RZ, R7.H0_H0 ;  /* 0x20000007ff0c7230 */ /* 0x003fe20000004100 */
[----:B------:R-:W-:-:S04]  /*65e0*/  PRMT R7, RZ, 0x7610, R7 ;  /* 0x00007610ff077816 */ /* 0x000fc80000000007 */
[----:B------:R-:W-:-:S04]  /*65f0*/  FMUL R12, R12, R9 ;  /* 0x000000090c0c7220 */ /* 0x000fc80000400000 */
[----:B------:R-:W-:-:S05]  /*6600*/  FFMA R12, R17, R8, R12 ;  /* 0x00000008110c7223 */ /* 0x000fca000000000c */
[----:B------:R-:W-:-:S05]  /*6610*/  F2FP.SATFINITE.E5M2.F32.PACK_AB_MERGE_C R13, RZ, R12, RZ ;  /* 0x0000000cff0d723e */ /* 0x000fca00048060ff */
[----:B------:R0:W-:Y:S01]  /*6620*/  @!P3 STG.E.U8 desc[UR18][R10.64+0x78], R13 ;  /* 0x0000780d0a00b986 */ /* 0x0001e2000c101112 */
[----:B------:R-:W-:Y:S05]  /*6630*/  @P1 BRA `(.L_x_166) ;  /* 0x0000000000041947 */ /* 0x000fea0003800000 */
[----:B------:R1:W5:Y:S02]  /*6640*/  LDG.E.U8 R7, desc[UR18][R26.64+0x79] ;  /* 0x000079121a077981 */ /* 0x000364000c1e1100 */
.L_x_166:
[----:B------:R-:W-:Y:S05]  /*6650*/  BSYNC B1 ;  /* 0x0000000000017941 */ /* 0x000fea0003800000 */
.L_x_165:
[----:B------:R-:W-:Y:S05]  /*6660*/  @P1 BRA `(.L_x_167) ;  /* 0x0000001000281947 */ /* 0x000fea0003800000 */
[----:B-----5:R-:W-:-:S04]  /*6670*/  LOP3.LUT R7, R7, 0xff, RZ, 0xc0, !PT ;  /* 0x000000ff07077812 */ /* 0x020fc800078ec0ff */
[----:B------:R-:W-:-:S05]  /*6680*/  F2FP.F16.E5M2.UNPACK_B R7, R7 ;  /* 0x00000007ff07723e */ /* 0x000fca00020004ff */
[----:B------:R-:W-:-:S05]  /*6690*/  HADD2.F32 R12, -RZ, R7.H0_H0 ;  /* 0x20000007ff0c7230 */ /* 0x000fca0000004100 */
[----:B------:R-:W-:-:S04]  /*66a0*/  FMUL R7, R12, R9 ;  /* 0x000000090c077220 */ /* 0x000fc80000400000 */
[----:B------:R-:W-:-:S05]  /*66b0*/  FFMA R7, R16, R8, R7 ;  /* 0x0000000810077223 */ /* 0x000fca0000000007 */
[----:B------:R-:W-:-:S05]  /*66c0*/  F2FP.SATFINITE.E5M2.F32.PACK_AB_MERGE_C R7, RZ, R7, RZ ;  /* 0x00000007ff07723e */ /* 0x000fca00048060ff */
[----:B------:R0:W-:Y:S01]  /*66d0*/  STG.E.U8 desc[UR18][R10.64+0x79], R7 ;  /* 0x000079070a007986 */ /* 0x0001e2000c101112 */
[----:B------:R-:W-:Y:S05]  /*66e0*/  BRA `(.L_x_167) ;  /* 0x0000001000087947 */ /* 0x000fea0003800000 */
.L_x_38:
[----:B------:R-:W-:Y:S01]  /*66f0*/  ISETP.GE.AND P1, PT, R36, 0x1, PT ;  /* 0x000000012400780c */ /* 0x000fe20003f26270 */
[-C--:B--2---:R-:W-:Y:S01]  /*6700*/  FMUL R143, R143, R8.reuse ;  /* 0x000000088f8f7220 */ /* 0x084fe20000400000 */
[-C--:B------:R-:W-:Y:S01]  /*6710*/  FMUL R138, R138, R8.reuse ;  /* 0x000000088a8a7220 */ /* 0x080fe20000400000 */
[----:B------:R-:W-:Y:S01]  /*6720*/  ISETP.GE.AND P0, PT, R36, 0x9, PT ;  /* 0x000000092400780c */ /* 0x000fe20003f06270 */
[-C--:B------:R-:W-:Y:S01]  /*6730*/  FMUL R141, R141, R8.reuse ;  /* 0x000000088d8d7220 */ /* 0x080fe20000400000 */
[C---:B------:R-:W-:Y:S01]  /*6740*/  ISETP.LT.OR P4, PT, R29.reuse, 0x1, !P1 ;  /* 0x000000011d00780c */ /* 0x040fe20004f81670 */
[-C--:B------:R-:W-:Y:S01]  /*6750*/  FMUL R136, R136, R8.reuse ;  /* 0x0000000888887220 */ /* 0x080fe20000400000 */
[----:B------:R-:W-:Y:S01]  /*6760*/  ISETP.LT.OR P5, PT, R29, 0x2, !P1 ;  /* 0x000000021d00780c */ /* 0x000fe20004fa1670 */
[-C--:B------:R-:W-:Y:S01]  /*6770*/  FMUL R139, R139, R8.reuse ;  /* 0x000000088b8b7220 */ /* 0x080fe20000400000 */
[----:B------:R-:W-:Y:S01]  /*6780*/  F2FP.SATFINITE.E5M2.F32.PACK_AB_MERGE_C R143, RZ, R143, RZ ;  /* 0x0000008fff8f723e */ /* 0x000fe200048060ff */
[----:B------:R-:W-:Y:S01]  /*6790*/  FMUL R134, R134, R8 ;  /* 0x0000000886867220 */ /* 0x000fe20000400000 */
[----:B------:R-:W-:Y:S01]  /*67a0*/  F2FP.SATFINITE.E5M2.F32.PACK_AB_MERGE_C R7, RZ, R138, RZ ;  /* 0x0000008aff07723e */ /* 0x000fe200048060ff */
[-C--:B------:R-:W-:Y:S01]  /*67b0*/  FMUL R137, R137, R8.reuse ;  /* 0x0000000889897220 */ /* 0x080fe20000400000 */
[C---:B------:R-:W-:Y:S01]  /*67c0*/  ISETP.LT.OR P3, PT, R29.reuse, 0x1, !P0 ;  /* 0x000000011d00780c */ /* 0x040fe20004761670 */
[-C--:B------:R-:W-:Y:S01]  /*67d0*/  FMUL R132, R132, R8.reuse ;  /* 0x0000000884847220 */ /* 0x080fe20000400000 */
[----:B------:R-:W-:Y:S01]  /*67e0*/  ISETP.LT.OR P6, PT, R29, 0xa, !P1 ;  /* 0x0000000a1d00780c */ /* 0x000fe20004fc1670 */
[-C--:B------:R-:W-:Y:S01]  /*67f0*/  FMUL R135, R135, R8.reuse ;  /* 0x0000000887877220 */ /* 0x080fe20000400000 */
[----:B------:R-:W-:Y:S01]  /*6800*/  F2FP.SATFINITE.E5M2.F32.PACK_AB_MERGE_C R141, RZ, R141, RZ ;  /* 0x0000008dff8d723e */ /* 0x000fe200048060ff */
[----:B------:R-:W-:Y:S01]  /*6810*/  @!P4 STG.E.U8 desc[UR18][R12.64], R143 ;  /* 0x0000008f0c00c986 */ /* 0x000fe2000c101112 */
[C---:B------:R-:W-:Y:S01]  /*6820*/  ISETP.LT.OR P4, PT, R29.reuse, 0x2, !P0 ;  /* 0x000000021d00780c */ /* 0x040fe20004781670 */
[----:B------:R-:W-:Y:S01]  /*6830*/  FMUL R130, R130, R8 ;  /* 0x0000000882827220 */ /* 0x000fe20000400000 */
[----:B------:R-:W-:Y:S01]  /*6840*/  F2FP.SATFINITE.E5M2.F32.PACK_AB_MERGE_C R25, RZ, R136, RZ ;  /* 0x00000088ff19723e */ /* 0x000fe200048060ff */
[----:B------:R0:W-:Y:S01]  /*6850*/  @!P5 STG.E.U8 desc[UR18][R12.64+0x1], R7 ;  /* 0x000001070c00d986 */ /* 0x0001e2000c101112 */
[----:B------:R-:W-:Y:S01]  /*6860*/  ISETP.LT.OR P5, PT, R29, 0x9, !P1 ;  /* 0x000000091d00780c */ /* 0x000fe20004fa1670 */
[-C--:B------:R-:W-:Y:S01]  /*6870*/  FMUL R133, R133, R8.reuse ;  /* 0x0000000885857220 */ /* 0x080fe20000400000 */
[----:B------:R-:W-:Y:S01]  /*6880*/  F2FP.SATFINITE.E5M2.F32.PACK_AB_MERGE_C R139, RZ, R139, RZ ;  /* 0x0000008bff8b723e */ /* 0x000fe200048060ff */
[----:B------:R-:W-:Y:S01]  /*6890*/  @!P3 STG.E.U8 desc[UR18][R10.64], R141 ;  /* 0x0000008d0a00b986 */ /* 0x000fe2000c101112 */
[----:B------:R-:W-:Y:S01]  /*68a0*/  ISETP.LT.OR P3, PT, R29, 0x9, !P0 ;  /* 0x000000091d00780c */ /* 0x000fe20004761670 */
[-C--:B------:R-:W-:Y:S01]  /*68b0*/  FMUL R128, R128, R8.reuse ;  /* 0x0000000880807220 */ /* 0x080fe20000400000 */
[----:B------:R-:W-:Y:S01]  /*68c0*/  F2FP.SATFINITE.E5M2.F32.PACK_AB_MERGE_C R137, RZ, R137, RZ ;  /* 0x00000089ff89723e */ /* 0x000fe200048060ff */
[-C--:B------:R-:W-:Y:S01]  /*68d0*/  FMUL R131, R131, R8.reuse ;  /* 0x0000000883837220 */ /* 0x080fe20000400000 */
[----:B------:R-:W-:Y:S01]  /*68e0*/  F2FP.SATFINITE.E5M2.F32.PACK_AB_MERGE_C R135, RZ, R135, RZ ;  /* 0x00000087ff87723e */ /* 0x000fe200048060ff */
[----:B------:R1:W-:Y:S01]  /*68f0*/  @!P4 STG.E.U8 desc[UR18][R10.64+0x1], R25 ;  /* 0x000001190a00c986 */ /* 0x0003e2000c101112 */
[C---:B------:R-:W-:Y:S01]  /*6900*/  ISETP.LT.OR P4, PT, R29.reuse, 0xa, !P0 ;  /* 0x0000000a1d00780c */ /* 0x040fe20004781670 */
[----:B------:R-:W-:Y:S01]  /*6910*/  FMUL R126, R126, R8 ;  /* 0x000000087e7e7220 */ /* 0x000fe20000400000 */
[----:B0-----:R-:W-:Y:S01]  /*6920*/  F2FP.SATFINITE.E5M2.F32.PACK_AB_MERGE_C R7, RZ, R134, RZ ;  /* 0x00000086ff07723e */ /* 0x001fe200048060ff */
[----:B------:R-:W-:Y:S01]  /*6930*/  @!P5 STG.E.U8 desc[UR18][R12.64+0x8], R139 ;  /* 0x0000088b0c00d986 */ /* 0x000fe2000c101112 */
[----:B------:R-:W-:Y:S01]  /*6940*/  ISETP.LT.OR P5, PT, R29, 0x11, !P1 ;  /* 0x000000111d00780c */ /* 0x000fe20004fa1670 */
[-C--:B------:R-:W-:Y:S01]  /*6950*/  FMUL R129, R129, R8.reuse ;  /* 0x0000000881817220 */ /* 0x080fe20000400000 */
[----:B------:R-:W-:Y:S01]  /*6960*/  F2FP.SATFINITE.E5M2.F32.PACK_AB_MERGE_C R133, RZ, R133, RZ ;  /* 0x00000085ff85723e */ /* 0x000fe200048060ff */
[----:B------:R0:W-:Y:S01]  /*6970*/  @!P6 STG.E.U8 desc[UR18][R12.64+0x9], R7 ;  /* 0x000009070c00e986 */ /* 0x0001e2000c101112 */
[----:B------:R-:W-:Y:S01]  /*6980*/  ISETP.LT.OR P6, PT, R29, 0x12, !P1 ;  /* 0x000000121d00780c */ /* 0x000fe20004fc1670 */
[----:B------:R-:W-:Y:S01]  /*6990*/  FMUL R124, R124, R8 ;  /* 0x000000087c7c7220 */ /* 0x000fe20000400000 */
[----:B------:R-:W-:Y:S01]  /*69a0*/  F2FP.SATFINITE.E5M2.F32.PACK_AB_MERGE_C R131, RZ, R131, RZ ;  /* 0x00000083ff83723e */ /* 0x000fe200048060ff */
[----:B------:R-:W-:Y:S01]  /*69b0*/  @!P3 STG.E.U8 desc[UR18][R10.64+0x8], R137 ;  /* 0x000008890a00b986 */ /* 0x000fe2000c101112 */
[----:B-1----:R-:W-:Y:S01]  /*69c0*/  F2FP.SATFINITE.E5M2.F32.PACK_AB_MERGE_C R25, RZ, R132, RZ ;  /* 0x00000084ff19723e */ /* 0x002fe200048060ff */
[-C--:B------:R-:W-:Y:S01]  /*69d0*/  FMUL R127, R127, R8.reuse ;  /* 0x000000087f7f7220 */ /* 0x080fe20000400000 */
[C---:B------:R-:W-:Y:S01]  /*69e0*/  ISETP.LT.OR P3, PT, R29.reuse, 0x11, !P0 ;  /* 0x000000111d00780c */ /* 0x040fe20004761670 */
[-C--:B------:R-:W-:Y:S01]  /*69f0*/  FMUL R122, R122, R8.reuse ;  /* 0x000000087a7a7220 */ /* 0x080fe20000400000 */
[----:B------:R-:W-:Y:S01]  /*6a00*/  F2FP.SATFINITE.E5M2.F32.PACK_AB_MERGE_C R129, RZ, R129, RZ ;  /* 0x00000081ff81723e */ /* 0x000fe200048060ff */
[----:B------:R1:W-:Y:S01]  /*6a10*/  @!P4 STG.E.U8 desc[UR18][R10.64+0x9], R25 ;  /* 0x000009190a00c986 */ /* 0x0003e2000c101112 */
[----:B------:R-:W-:Y:S01]  /*6a20*/  ISETP.LT.OR P4, PT, R29, 0x12, !P0 ;  /* 0x000000121d00780c */ /* 0x000fe20004781670 */
[----:B------:R-:W-:Y:S01]  /*6a30*/  FMUL R125, R125, R8 ;  /* 0x000000087d7d7220 */ /* 0x000fe20000400000 */
[----:B0-----:R-:W-:Y:S01]  /*6a40*/  F2FP.SATFINITE.E5M2.F32.PACK_AB_MERGE_C R7, RZ, R130, RZ ;  /* 0x00000082ff07723e */ /* 0x001fe200048060ff */
[----:B------:R-:W-:Y:S01]  /*6a50*/  @!P5 STG.E.U8 desc[UR18][R12.64+0x10], R135 ;  /* 0x000010870c00d986 */ /* 0x000fe2000c101112 */
[C---:B------:R-:W-:Y:S01]  /*6a60*/  ISETP.LT.OR P5, PT, R29.reuse, 0x19, !P1 ;  /* 0x000000191d00780c */ /* 0x040fe20004fa1670 */
[-C--:B------:R-:W-:Y:S01]  /*6a70*/  FMUL R120, R120, R8.reuse ;  /* 0x0000000878787220 */ /* 0x080fe20000400000 */
[----:B------:R-:W-:Y:S01]  /*6a80*/  F2FP.SATFINITE.E5M2.F32.PACK_AB_MERGE_C R127, RZ, R127, RZ ;  /* 0x0000007fff7f723e */ /* 0x000fe200048060ff */
[----:B------:R0:W-:Y:S01]  /*6a90*/  @!P6 STG.E.U8 desc[UR18][R12.64+0x11], R7 ;  /* 0x000011070c00e986 */ /* 0x0001e2000c101112 */
[----:B------:R-:W-:Y:S01]  /*6aa0*/  ISETP.LT.OR P6, PT, R29, 0x1a, !P1 ;  /* 0x0000001a1d00780c */ /* 0x000fe20004fc1670 */
[-C--:B------:R-:W-:Y:S01]  /*6ab0*/  FMUL R123, R123, R8.reuse ;  /* 0x000000087b7b7220 */ /* 0x080fe20000400000 */
[----:B------:R-:W-:Y:S01]  /*6ac0*/  FMUL R118, R118, R8 ;  /* 0x0000000876767220 */ /* 0x000fe20000400000 */
[----:B-1----:R-:W-:Y:S01]  /*6ad0*/  F2FP.SATFINITE.E5M2.F32.PACK_AB_MERGE_C R25, RZ, R128, RZ ;  /* 0x00000080ff19723e */ /* 0x002fe200048060ff */
[----:B------:R-:W-:Y:S01]  /*6ae0*/  @!P3 STG.E.U8 desc[UR18][R10.64+0x10], R133 ;  /* 0x000010850a00b986 */ /* 0x000fe2000c101112 */
[----:B------:R-:W-:Y:S01]  /*6af0*/  ISETP.LT.OR P3, PT, R29, 0x19, !P0 ;  /* 0x000000191d00780c */ /* 0x000fe20004761670 */
        /* <DEDUP_REMOVED lines=35> */
[----:B------:R-:W-:Y:S01]  /*6d30*/  ISETP.LT.OR P3, PT, R29, 0x29, !P0 ;  /* 0x000000291d00780c */ /* 0x000fe20004761670 */
[-C--:B------:R-:W-:Y:S01]  /*6d40*/  FMUL R111, R111, R8.reuse ;  /* 0x000000086f6f7220 */ /* 0x080fe20000400000 */
[-C--:B------:R-:W-:Y:S01]  /*6d50*/  FMUL R106, R106, R8.reuse ;  /* 0x000000086a6a7220 */ /* 0x080fe20000400000 */
        /* <DEDUP_REMOVED lines=104> */
[----:B------:R-:W-:-:S02]  /*73e0*/  ISETP.LT.OR P3, PT, R29, 0x59, !P0 ;  /* 0x000000591d00780c */ /* 0x000fc40004761670 */
[----:B------:R-:W-:Y:S01]  /*73f0*/  F2FP.SATFINITE.E5M2.F32.PACK_AB_MERGE_C R21, RZ, R21, RZ ;  /* 0x00000015ff15723e */ /* 0x000fe200048060ff */
[----:B------:R1:W-:Y:S01]  /*7400*/  @!P4 STG.E.U8 desc[UR18][R10.64+0x51], R25 ;  /* 0x000051190a00c986 */ /* 0x0003e2000c101112 */
[C---:B------:R-:W-:Y:S02]  /*7410*/  ISETP.LT.OR P4, PT, R29.reuse, 0x5a, !P0 ;  /* 0x0000005a1d00780c */ /* 0x040fe40004781670 */
[----:B0-----:R-:W-:Y:S01]  /*7420*/  F2FP.SATFINITE.E5M2.F32.PACK_AB_MERGE_C R7, RZ, R94, RZ ;  /* 0x0000005eff07723e */ /* 0x001fe200048060ff */
[----:B------:R-:W-:Y:S01]  /*7430*/  @!P5 STG.E.U8 desc[UR18][R12.64+0x58], R99 ;  /* 0x000058630c00d986 */ /* 0x000fe2000c101112 */
[C---:B------:R-:W-:Y:S02]  /*7440*/  ISETP.LT.OR P5, PT, R29.reuse, 0x61, !P1 ;  /* 0x000000611d00780c */ /* 0x040fe40004fa1670 */
[----:B------:R-:W-:Y:S01]  /*7450*/  F2FP.SATFINITE.E5M2.F32.PACK_AB_MERGE_C R15, RZ, R15, RZ ;  /* 0x0000000fff0f723e */ /* 0x000fe200048060ff */
[----:B------:R0:W-:Y:S01]  /*7460*/  @!P6 STG.E.U8 desc[UR18][R12.64+0x59], R7 ;  /* 0x000059070c00e986 */ /* 0x0001e2000c101112 */
[----:B------:R-:W-:-:S02]  /*7470*/  ISETP.LT.OR P6, PT, R29, 0x62, !P1 ;  /* 0x000000621d00780c */ /* 0x000fc40004fc1670 */
[----:B------:R-:W-:Y:S01]  /*7480*/  F2FP.SATFINITE.E5M2.F32.PACK_AB_MERGE_C R17, RZ, R17, RZ ;  /* 0x00000011ff11723e */ /* 0x000fe200048060ff */
[----:B------:R-:W-:Y:S01]  /*7490*/  @!P3 STG.E.U8 desc[UR18][R10.64+0x58], R97 ;  /* 0x000058610a00b986 */ /* 0x000fe2000c101112 */
[----:B-1----:R-:W-:Y:S02]  /*74a0*/  F2FP.SATFINITE.E5M2.F32.PACK_AB_MERGE_C R25, RZ, R92, RZ ;  /* 0x0000005cff19723e */ /* 0x002fe400048060ff */
[----:B------:R-:W-:-:S03]  /*74b0*/  ISETP.LT.OR P3, PT, R29, 0x61, !P0 ;  /* 0x000000611d00780c */ /* 0x000fc60004761670 */
[----:B------:R1:W-:Y:S01]  /*74c0*/  @!P4 STG.E.U8 desc[UR18][R10.64+0x59], R25 ;  /* 0x000059190a00c986 */ /* 0x0003e2000c101112 */
[C---:B------:R-:W-:Y:S02]  /*74d0*/  ISETP.LT.OR P4, PT, R29.reuse, 0x62, !P0 ;  /* 0x000000621d00780c */ /* 0x040fe40004781670 */
[----:B0-----:R-:W-:Y:S01]  /*74e0*/  F2FP.SATFINITE.E5M2.F32.PACK_AB_MERGE_C R7, RZ, R90, RZ ;  /* 0x0000005aff07723e */ /* 0x001fe200048060ff */
[----:B------:R-:W-:Y:S01]  /*74f0*/  @!P5 STG.E.U8 desc[UR18][R12.64+0x60], R93 ;  /* 0x0000605d0c00d986 */ /* 0x000fe2000c101112 */
[----:B------:R-:W-:-:S03]  /*7500*/  ISETP.LT.OR P5, PT, R29, 0x69, !P1 ;  /* 0x000000691d00780c */ /* 0x000fc60004fa1670 */
[----:B------:R0:W-:Y:S01]  /*7510*/  @!P6 STG.E.U8 desc[UR18][R12.64+0x61], R7 ;  /* 0x000061070c00e986 */ /* 0x0001e2000c101112 */
[C---:B------:R-:W-:Y:S02]  /*7520*/  ISETP.LT.OR P6, PT, R29.reuse, 0x6a, !P1 ;  /* 0x0000006a1d00780c */ /* 0x040fe40004fc1670 */
[----:B-1----:R-:W-:Y:S01]  /*7530*/  F2FP.SATFINITE.E5M2.F32.PACK_AB_MERGE_C R25, RZ, R88, RZ ;  /* 0x00000058ff19723e */ /* 0x002fe200048060ff */
[----:B------:R-:W-:Y:S01]  /*7540*/  @!P3 STG.E.U8 desc[UR18][R10.64+0x60], R95 ;  /* 0x0000605f0a00b986 */ /* 0x000fe2000c101112 */
        /* <DEDUP_REMOVED lines=11> */
[----:B------:R-:W-:Y:S01]  /*7600*/  @!P4 STG.E.U8 desc[UR18][R10.64+0x69], R25 ;  /* 0x000069190a00c986 */ /* 0x000fe2000c101112 */
[C---:B------:R-:W-:Y:S02]  /*7610*/  ISETP.LT.OR P4, PT, R29.reuse, 0x79, !P1 ;  /* 0x000000791d00780c */ /* 0x040fe40004f81670 */
[C---:B------:R-:W-:Y:S01]  /*7620*/  ISETP.LT.OR P1, PT, R29.reuse, 0x7a, !P1 ;  /* 0x0000007a1d00780c */ /* 0x040fe20004f21670 */
[----:B------:R1:W-:Y:S01]  /*7630*/  @!P5 STG.E.U8 desc[UR18][R12.64+0x70], R23 ;  /* 0x000070170c00d986 */ /* 0x0003e2000c101112 */
[C---:B------:R-:W-:Y:S02]  /*7640*/  ISETP.LT.OR P5, PT, R29.reuse, 0x72, !P0 ;  /* 0x000000721d00780c */ /* 0x040fe400047a1670 */
[----:B0-----:R-:W-:Y:S01]  /*7650*/  F2FP.SATFINITE.E5M2.F32.PACK_AB_MERGE_C R7, RZ, R18, RZ ;  /* 0x00000012ff07723e */ /* 0x001fe200048060ff */
[----:B------:R0:W-:Y:S01]  /*7660*/  @!P6 STG.E.U8 desc[UR18][R12.64+0x71], R19 ;  /* 0x000071130c00e986 */ /* 0x0001e2000c101112 */
[C---:B------:R-:W-:Y:S02]  /*7670*/  ISETP.LT.OR P6, PT, R29.reuse, 0x79, !P0 ;  /* 0x000000791d00780c */ /* 0x040fe400047c1670 */
[----:B------:R-:W-:Y:S01]  /*7680*/  ISETP.LT.OR P0, PT, R29, 0x7a, !P0 ;  /* 0x0000007a1d00780c */ /* 0x000fe20004701670 */
[----:B------:R2:W-:Y:S01]  /*7690*/  @!P3 STG.E.U8 desc[UR18][R10.64+0x70], R21 ;  /* 0x000070150a00b986 */ /* 0x0005e2000c101112 */
[----:B-1----:R-:W-:-:S05]  /*76a0*/  F2FP.SATFINITE.E5M2.F32.PACK_AB_MERGE_C R23, RZ, R16, RZ ;  /* 0x00000010ff17723e */ /* 0x002fca00048060ff */
[----:B------:R2:W-:Y:S01]  /*76b0*/  @!P5 STG.E.U8 desc[UR18][R10.64+0x71], R7 ;  /* 0x000071070a00d986 */ /* 0x0005e2000c101112 */
[----:B0-----:R-:W-:-:S03]  /*76c0*/  F2FP.SATFINITE.E5M2.F32.PACK_AB_MERGE_C R19, RZ, R14, RZ ;  /* 0x0000000eff13723e */ /* 0x001fc600048060ff */
[----:B------:R2:W-:Y:S04]  /*76d0*/  @!P4 STG.E.U8 desc[UR18][R12.64+0x78], R15 ;  /* 0x0000780f0c00c986 */ /* 0x0005e8000c101112 */
[----:B------:R2:W-:Y:S04]  /*76e0*/  @!P1 STG.E.U8 desc[UR18][R12.64+0x79], R19 ;  /* 0x000079130c009986 */ /* 0x0005e8000c101112 */
[----:B------:R2:W-:Y:S04]  /*76f0*/  @!P6 STG.E.U8 desc[UR18][R10.64+0x78], R17 ;  /* 0x000078110a00e986 */ /* 0x0005e8000c101112 */
[----:B------:R2:W-:Y:S02]  /*7700*/  @!P0 STG.E.U8 desc[UR18][R10.64+0x79], R23 ;  /* 0x000079170a008986 */ /* 0x0005e4000c101112 */
.L_x_167:
[----:B------:R-:W-:Y:S05]  /*7710*/  BSYNC B0 ;  /* 0x0000000000007941 */ /* 0x000fea0003800000 */
.L_x_37:
[----:B------:R-:W-:Y:S01]  /*7720*/  ULDC UR6, c[0x0][0xc] ;  /* 0x0000030000067ab9 */ /* 0x000fe20000000800 */
[----:B------:R-:W-:Y:S01]  /*7730*/  ULDC UR7, c[0x0][0x10] ;  /* 0x0000040000077ab9 */ /* 0x000fe20000000800 */
[----:B0-2--5:R-:W0:Y:S01]  /*7740*/  LDC R7, c[0x0][0x14] ;  /* 0x00000500ff077b82 */ /* 0x025e220000000800 */
[----:B------:R-:W-:Y:S01]  /*7750*/  UIMAD.WIDE.U32 UR6, UR6, UR7, URZ ;  /* 0x00000007060672a5 */ /* 0x000fe2000f8e003f */
[----:B----4-:R-:W-:Y:S01]  /*7760*/  PRMT R10, RZ, 0x7610, R10 ;  /* 0x00007610ff0a7816 */ /* 0x010fe2000000000a */
[----:B------:R-:W-:-:S04]  /*7770*/  IMAD.MOV.U32 R11, RZ, RZ, -0x1 ;  /* 0xffffffffff0b7424 */ /* 0x000fc800078e00ff */
[----:B0-----:R-:W-:-:S04]  /*7780*/  IMAD.WIDE.U32 R2, R7, UR6, R2 ;  /* 0x0000000607027c25 */ /* 0x001fc8000f8e0002 */
[----:B------:R-:W-:Y:S01]  /*7790*/  IMAD R7, R7, UR7, RZ ;  /* 0x0000000707077c24 */ /* 0x000fe2000f8e02ff */
[----:B------:R-:W-:Y:S02]  /*77a0*/  ULDC.64 UR6, c[0x0][0x650] ;  /* 0x0001940000067ab9 */ /* 0x000fe40000000a00 */
[----:B------:R-:W-:Y:S01]  /*77b0*/  ISETP.GE.U32.AND P0, PT, R2, UR6, PT ;  /* 0x0000000602007c0c */ /* 0x000fe2000bf06070 */
[----:B------:R-:W-:Y:S02]  /*77c0*/  IMAD.IADD R3, R3, 0x1, R7 ;  /* 0x0000000103037824 */ /* 0x000fe400078e0207 */
[----:B------:R-:W-:-:S03]  /*77d0*/  IMAD.MOV.U32 R7, RZ, RZ, -0x1 ;  /* 0xffffffffff077424 */ /* 0x000fc600078e00ff */
[----:B------:R-:W-:-:S13]  /*77e0*/  ISETP.GE.U32.AND.EX P0, PT, R3, UR7, PT, P0 ;  /* 0x0000000703007c0c */ /* 0x000fda000bf06100 */
[----:B------:R-:W-:Y:S05]  /*77f0*/  @P0 BRA `(.L_x_168) ;  /* 0x0000000400600947 */ /* 0x000fea0003800000 */
[----:B------:R-:W0:Y:S01]  /*7800*/  S2R R22, SR_CTAID.X ;  /* 0x0000000000167919 */ /* 0x000e220000002500 */
[----:B------:R-:W2:Y:S01]  /*7810*/  LDC.64 R16, c[0x0][0x628] ;  /* 0x00018a00ff107b82 */ /* 0x000ea20000000a00 */
[----:B------:R-:W-:Y:S01]  /*7820*/  ULDC UR6, c[0x0][0x150] ;  /* 0x0000540000067ab9 */ /* 0x000fe20000000800 */
[----:B------:R-:W-:Y:S01]  /*7830*/  IMAD.MOV.U32 R14, RZ, RZ, R2 ;  /* 0x000000ffff0e7224 */ /* 0x000fe200078e0002 */
[----:B------:R-:W4:Y:S01]  /*7840*/  S2R R24, SR_CTAID.Y ;  /* 0x0000000000187919 */ /* 0x000f220000002600 */
[----:B------:R-:W-:-:S04]  /*7850*/  IMAD.MOV.U32 R15, RZ, RZ, R3 ;  /* 0x000000ffff0f7224 */ /* 0x000fc800078e0003 */
[----:B------:R-:W1:Y:S08]  /*7860*/  LDC R25, c[0x0][0x144] ;  /* 0x00005100ff197b82 */ /* 0x000e700000000800 */
[----:B------:R-:W1:Y:S08]  /*7870*/  LDC R18, c[0x0][0x630] ;  /* 0x00018c00ff127b82 */ /* 0x000e700000000800 */
[----:B------:R-:W1:Y:S01]  /*7880*/  LDC.64 R20, c[0x0][0x620] ;  /* 0x00018800ff147b82 */ /* 0x000e620000000a00 */
[----:B--2---:R-:W-:-:S04]  /*7890*/  ISETP.NE.U32.AND P0, PT, R16, RZ, PT ;  /* 0x000000ff1000720c */ /* 0x004fc80003f05070 */
[----:B------:R-:W-:Y:S02]  /*78a0*/  ISETP.NE.AND.EX P0, PT, R17, RZ, PT, P0 ;  /* 0x000000ff1100720c */ /* 0x000fe40003f05300 */
[----:B0-----:R-:W-:-:S05]  /*78b0*/  I2FP.F32.U32 R7, R22 ;  /* 0x0000001600077245 */ /* 0x001fca0000201000 */
[----:B------:R-:W-:-:S04]  /*78c0*/  FMUL R7, R7, UR6 ;  /* 0x0000000607077c20 */ /* 0x000fc80008400000 */
[----:B------:R0:W2:Y:S02]  /*78d0*/  F2I.U32.TRUNC.NTZ R23, R7 ;  /* 0x0000000700177305 */ /* 0x0000a4000020f000 */
[----:B----4-:R-:W-:Y:S05]  /*78e0*/  @!P0 BRA `(.L_x_169) ;  /* 0x0000000000288947 */ /* 0x010fea0003800000 */
[----:B0-----:R-:W0:Y:S02]  /*78f0*/  LDC R7, c[0x0][0x634] ;  /* 0x00018d00ff077b82 */ /* 0x001e240000000800 */
        /* <DEDUP_REMOVED lines=9> */
.L_x_169:
[-CC-:B-1----:R-:W-:Y:S01]  /*7990*/  SHF.R.U64 R19, R14, R18.reuse, R15.reuse ;  /* 0x000000120e137219 */ /* 0x182fe2000000120f */
[----:B------:R-:W1:Y:S01]  /*79a0*/  LDC.64 R30, c[0x0][0x640] ;  /* 0x00019000ff1e7b82 */ /* 0x000e620000000a00 */
[----:B0-----:R-:W-:Y:S01]  /*79b0*/  SHF.R.U32.HI R7, RZ, R18, R15 ;  /* 0x00000012ff077219 */ /* 0x001fe2000001160f */
[----:B--2---:R-:W-:Y:S01]  /*79c0*/  IMAD.MOV R23, RZ, RZ, -R23 ;  /* 0x000000ffff177224 */ /* 0x004fe200078e0a17 */
[----:B------:R-:W-:Y:S01]  /*79d0*/  IADD3 R13, P0, RZ, -R19, RZ ;  /* 0x80000013ff0d7210 */ /* 0x000fe20007f1e0ff */
[----:B------:R-:W-:Y:S02]  /*79e0*/  ULDC UR6, c[0x0][0x154] ;  /* 0x0000550000067ab9 */ /* 0x000fe40000000800 */
[----:B------:R-:W-:Y:S02]  /*79f0*/  IMAD R25, R25, R23, R22 ;  /* 0x0000001719197224 */ /* 0x000fe400078e0216 */
[----:B------:R-:W0:Y:S01]  /*7a00*/  LDC R14, c[0x0][0x618] ;  /* 0x00018600ff0e7b82 */ /* 0x000e220000000800 */
[----:B------:R-:W-:-:S02]  /*7a10*/  IMAD.X R7, RZ, RZ, ~R7, P0 ;  /* 0x000000ffff077224 */ /* 0x000fc400000e0e07 */
[----:B------:R-:W-:-:S04]  /*7a20*/  IMAD.WIDE.U32 R10, R13, R20, R2 ;  /* 0x000000140d0a7225 */ /* 0x000fc800078e0002 */
[----:B------:R-:W-:Y:S01]  /*7a30*/  IMAD R12, R7, R20, RZ ;  /* 0x00000014070c7224 */ /* 0x000fe200078e02ff */
[----:B---3--:R-:W2:Y:S03]  /*7a40*/  LDC R26, c[0x0][0x608] ;  /* 0x00018200ff1a7b82 */ /* 0x008ea60000000800 */
[----:B------:R-:W-:Y:S02]  /*7a50*/  IMAD R7, R13, R21, R12 ;  /* 0x000000150d077224 */ /* 0x000fe400078e020c */
[----:B------:R-:W-:Y:S02]  /*7a60*/  IMAD.MOV.U32 R13, RZ, RZ, 0x1 ;  /* 0x00000001ff0d7424 */ /* 0x000fe400078e00ff */
[----:B------:R-:W-:Y:S01]  /*7a70*/  IMAD.IADD R7, R11, 0x1, R7 ;  /* 0x000000010b077824 */ /* 0x000fe200078e0207 */
[----:B------:R-:W3:Y:S01]  /*7a80*/  LDC R28, c[0x0][0x658] ;  /* 0x00019600ff1c7b82 */ /* 0x000ee20000000800 */
[----:B------:R-:W-:-:S02]  /*7a90*/  I2FP.F32.U32 R11, R24 ;  /* 0x00000018000b7245 */ /* 0x000fc40000201000 */
[----:B-1----:R-:W-:-:S03]  /*7aa0*/  ISETP.NE.U32.AND P0, PT, R30, RZ, PT ;  /* 0x000000ff1e00720c */ /* 0x002fc60003f05070 */
[----:B------:R-:W-:Y:S01]  /*7ab0*/  FMUL R12, R11, UR6 ;  /* 0x000000060b0c7c20 */ /* 0x000fe20008400000 */
[----:B------:R-:W-:Y:S01]  /*7ac0*/  ISETP.NE.AND.EX P0, PT, R31, RZ, PT, P0 ;  /* 0x000000ff1f00720c */ /* 0x000fe20003f05300 */
[----:B------:R-:W1:Y:S01]  /*7ad0*/  LDC R23, c[0x0][0x148] ;  /* 0x00005200ff177b82 */ /* 0x000e620000000800 */
[-CC-:B0-----:R-:W-:Y:S01]  /*7ae0*/  SHF.R.U64 R18, R10, R14.reuse, R7.reuse ;  /* 0x0000000e0a127219 */ /* 0x181fe20000001207 */
[----:B------:R0:W4:Y:S01]  /*7af0*/  F2I.U32.TRUNC.NTZ R20, R12 ;  /* 0x0000000c00147305 */ /* 0x000122000020f000 */
[----:B------:R-:W-:Y:S01]  /*7b00*/  SHF.R.U32.HI R7, RZ, R14, R7 ;  /* 0x0000000eff077219 */ /* 0x000fe20000011607 */
[----:B------:R-:W-:-:S04]  /*7b10*/  IMAD.MOV.U32 R11, RZ, RZ, -0x1 ;  /* 0xffffffffff0b7424 */ /* 0x000fc800078e00ff */
[----:B------:R-:W0:Y:S01]  /*7b20*/  LDC R22, c[0x0][0x600] ;  /* 0x00018000ff167b82 */ /* 0x000e220000000800 */
[-CC-:B--2---:R-:W-:Y:S02]  /*7b30*/  SHF.R.U64 R16, R18, R26.reuse, R7.reuse ;  /* 0x0000001a12107219 */ /* 0x184fe40000001207 */
[----:B------:R-:W-:-:S05]  /*7b40*/  SHF.R.U32.HI R7, RZ, R26, R7 ;  /* 0x0000001aff077219 */ /* 0x000fca0000011607 */
[----:B------:R-:W2:Y:S01]  /*7b50*/  LDC R29, c[0x0][0x648] ;  /* 0x00019200ff1d7b82 */ /* 0x000ea20000000800 */
[-C--:B---3--:R-:W-:Y:S02]  /*7b60*/  SHF.L.U32 R10, R11, R28.reuse, RZ ;  /* 0x0000001c0b0a7219 */ /* 0x088fe400000006ff */
[--C-:B------:R-:W-:Y:S02]  /*7b70*/  SHF.R.U64 R21, R16, R28, R7.reuse ;  /* 0x0000001c10157219 */ /* 0x100fe40000001207 */
[----:B------:R-:W-:Y:S02]  /*7b80*/  LOP3.LUT R27, RZ, R10, RZ, 0x33, !PT ;  /* 0x0000000aff1b7212 */ /* 0x000fe400078e33ff */
[-C--:B------:R-:W-:Y:S01]  /*7b90*/  SHF.R.U32.HI R11, RZ, R28.reuse, R7 ;  /* 0x0000001cff0b7219 */ /* 0x080fe20000011607 */
[----:B------:R-:W3:Y:S01]  /*7ba0*/  LDC R32, c[0x0][0x638] ;  /* 0x00018e00ff207b82 */ /* 0x000ee20000000800 */
[----:B------:R-:W-:Y:S01]  /*7bb0*/  SHF.L.U32 R26, R13, R28, RZ ;  /* 0x0000001c0d1a7219 */ /* 0x000fe200000006ff */
[----:B------:R-:W-:-:S06]  /*7bc0*/  IMAD.MOV.U32 R10, RZ, RZ, R21 ;  /* 0x000000ffff0a7224 */ /* 0x000fcc00078e0015 */
[----:B------:R-:W0:Y:S01]  /*7bd0*/  LDC R33, c[0x0][0x610] ;  /* 0x00018400ff217b82 */ /* 0x000e220000000800 */
[----:B----4-:R-:W-:Y:S05]  /*7be0*/  @!P0 BRA `(.L_x_170) ;  /* 0x0000000000288947 */ /* 0x010fea0003800000 */
[----:B------:R-:W4:Y:S02]  /*7bf0*/  LDC R10, c[0x0][0x64c] ;  /* 0x00019300ff0a7b82 */ /* 0x000f240000000800 */
[----:B----4-:R-:W-:-:S05]  /*7c00*/  IADD3 R7, P0, R21, R10, RZ ;  /* 0x0000000a15077210 */ /* 0x010fca0007f1e0ff */
[----:B------:R-:W-:-:S04]  /*7c10*/  IMAD.X R17, RZ, RZ, R11, P0 ;  /* 0x000000ffff117224 */ /* 0x000fc800000e060b */
[----:B------:R-:W-:-:S04]  /*7c20*/  IMAD.WIDE.U32 R10, R17, R30, RZ ;  /* 0x0000001e110a7225 */ /* 0x000fc800078e00ff */
[----:B0-----:R-:W-:-:S04]  /*7c30*/  IMAD.WIDE.U32 R12, P0, R7, R31, R10 ;  /* 0x0000001f070c7225 */ /* 0x001fc8000780000a */
[----:B------:R-:W-:-:S04]  /*7c40*/  IMAD.WIDE.U32 R10, R7, R30, RZ ;  /* 0x0000001e070a7225 */ /* 0x000fc800078e00ff */
[----:B------:R-:W-:Y:S01]  /*7c50*/  IMAD.X R15, RZ, RZ, RZ, P0 ;  /* 0x000000ffff0f7224 */ /* 0x000fe200000e06ff */
[----:B------:R-:W-:Y:S01]  /*7c60*/  IADD3 RZ, P0, R11, R12, RZ ;  /* 0x0000000c0bff7210 */ /* 0x000fe20007f1e0ff */
[----:B------:R-:W-:-:S04]  /*7c70*/  IMAD.MOV.U32 R14, RZ, RZ, R13 ;  /* 0x000000ffff0e7224 */ /* 0x000fc800078e000d */
[----:B------:R-:W-:-:S08]  /*7c80*/  IMAD.WIDE.U32.X R10, R17, R31, R14, P0 ;  /* 0x0000001f110a7225 */ /* 0x000fd000000e040e */
.L_x_170:
[----:B--2---:R-:W-:Y:S01]  /*7c90*/  SHF.R.U64 R7, R10, R29, R11 ;  /* 0x0000001d0a077219 */ /* 0x004fe2000000120b */
[----:B0-----:R-:W-:Y:S01]  /*7ca0*/  VIADD R11, R22, 0xffffffff ;  /* 0xffffffff160b7836 */ /* 0x001fe20000000000 */
[----:B------:R-:W-:Y:S01]  /*7cb0*/  LOP3.LUT R28, R16, R27, RZ, 0xc0, !PT ;  /* 0x0000001b101c7212 */ /* 0x000fe200078ec0ff */
[----:B------:R-:W-:Y:S02]  /*7cc0*/  IMAD.MOV R20, RZ, RZ, -R20 ;  /* 0x000000ffff147224 */ /* 0x000fe400078e0a14 */
[----:B------:R-:W-:Y:S01]  /*7cd0*/  IMAD.MOV R10, RZ, RZ, -R7 ;  /* 0x000000ffff0a7224 */ /* 0x000fe200078e0a07 */
[----:B------:R-:W-:Y:S01]  /*7ce0*/  LOP3.LUT R18, R18, R11, RZ, 0xc0, !PT ;  /* 0x0000000b12127212 */ /* 0x000fe200078ec0ff */
[----:B------:R-:W-:Y:S02]  /*7cf0*/  IMAD R28, R26, R7, R28 ;  /* 0x000000071a1c7224 */ /* 0x000fe400078e021c */
[----:B-1----:R-:W-:Y:S02]  /*7d00*/  @P2 IMAD R25, R23, R20, R24 ;  /* 0x0000001417192224 */ /* 0x002fe400078e0218 */
[----:B---3--:R-:W-:-:S02]  /*7d10*/  IMAD R7, R10, R32, R21 ;  /* 0x000000200a077224 */ /* 0x008fc400078e0215 */
[----:B------:R-:W-:Y:S02]  /*7d20*/  IMAD R28, R28, R33, R25 ;  /* 0x000000211c1c7224 */ /* 0x000fe400078e0219 */
[----:B------:R-:W-:Y:S02]  /*7d30*/  IMAD R7, R7, R22, R18 ;  /* 0x0000001607077224 */ /* 0x000fe400078e0212 */
[----:B------:R-:W-:-:S03]  /*7d40*/  IMAD.MOV.U32 R10, RZ, RZ, 0x1 ;  /* 0x00000001ff0a7424 */ /* 0x000fc600078e00ff */
[----:B------:R-:W-:Y:S02]  /*7d50*/  SEL R11, R7, R28, !P2 ;  /* 0x0000001c070b7207 */ /* 0x000fe40005000000 */
[----:B------:R-:W-:Y:S01]  /*7d60*/  SEL R28, R28, R7, !P2 ;  /* 0x000000071c1c7207 */ /* 0x000fe20005000000 */
[----:B------:R-:W-:-:S07]  /*7d70*/  IMAD.MOV.U32 R7, RZ, RZ, R19 ;  /* 0x000000ffff077224 */ /* 0x000fce00078e0013 */
.L_x_168:
[----:B------:R-:W-:Y:S01]  /*7d80*/  LOP3.LUT P0, RZ, R10, 0xff, RZ, 0xc0, !PT ;  /* 0x000000ff0aff7812 */ /* 0x000fe2000780c0ff */
[----:B------:R-:W-:-:S12]  /*7d90*/  IMAD.MOV.U32 R10, RZ, RZ, R28 ;  /* 0x000000ffff0a7224 */ /* 0x000fd800078e001c */
[----:B------:R-:W-:Y:S05]  /*7da0*/  @P0 BRA `(.L_x_171) ;  /* 0xffffff9400100947 */ /* 0x000fea000383ffff */
[----:B------:R-:W-:Y:S05]  /*7db0*/  EXIT ;  /* 0x000000000000794d */ /* 0x000fea0003800000 */
.L_x_7:
[----:B0-----:R-:W-:Y:S01]  /*7dc0*/  ULDC.64 UR4, c[0x0][0x650] ;  /* 0x0001940000047ab9 */ /* 0x001fe20000000a00 */
        /* <DEDUP_REMOVED lines=25> */
.L_x_173:
[----:B------:R-:W0:Y:S01]  /*7f60*/  LDC.64 R28, c[0x0][0x640] ;  /* 0x00019000ff1c7b82 */ /* 0x000e220000000a00 */
[-CC-:B------:R-:W-:Y:S01]  /*7f70*/  SHF.R.U64 R21, R16, R6.reuse, R17.reuse ;  /* 0x0000000610157219 */ /* 0x180fe20000001211 */
[----:B------:R-:W-:Y:S01]  /*7f80*/  IMAD.MOV.U32 R31, RZ, RZ, 0x1 ;  /* 0x00000001ff1f7424 */ /* 0x000fe200078e00ff */
[----:B------:R-:W-:Y:S02]  /*7f90*/  SHF.R.U32.HI R5, RZ, R6, R17 ;  /* 0x00000006ff057219 */ /* 0x000fe40000011611 */
        /* <DEDUP_REMOVED lines=9> */
[----:B0-----:R-:W-:Y:S01]  /*8030*/  ISETP.NE.U32.AND P0, PT, R28, RZ, PT ;  /* 0x000000ff1c00720c */ /* 0x001fe20003f05070 */
[----:B------:R-:W-:-:S03]  /*8040*/  IMAD.MOV.U32 R11, RZ, RZ, -0x1 ;  /* 0xffffffffff0b7424 */ /* 0x000fc600078e00ff */
[----:B------:R-:W-:Y:S02]  /*8050*/  ISETP.NE.AND.EX P0, PT, R29, RZ, PT, P0 ;  /* 0x000000ff1d00720c */ /* 0x000fe40003f05300 */
[----:B------:R-:W0:Y:S01]  /*8060*/  LDC R24, c[0x0][0x600] ;  /* 0x00018000ff187b82 */ /* 0x000e220000000800 */
[-CC-:B-1----:R-:W-:Y:S02]  /*8070*/  SHF.R.U64 R18, R10, R14.reuse, R5.reuse ;  /* 0x0000000e0a127219 */ /* 0x182fe40000001205 */
[----:B------:R-:W-:-:S05]  /*8080*/  SHF.R.U32.HI R5, RZ, R14, R5 ;  /* 0x0000000eff057219 */ /* 0x000fca0000011605 */
        /* <DEDUP_REMOVED lines=21> */
.L_x_174:
[----:B-1----:R-:W-:Y:S01]  /*81e0*/  SHF.R.U64 R6, R10, R25, R11 ;  /* 0x000000190a067219 */ /* 0x002fe2000000120b */
[----:B0-----:R-:W-:Y:S01]  /*81f0*/  VIADD R11, R24, 0xffffffff ;  /* 0xffffffff180b7836 */ /* 0x001fe20000000000 */
[----:B------:R-:W-:Y:S01]  /*8200*/  SHF.L.U32 R9, R31, R26, RZ ;  /* 0x0000001a1f097219 */ /* 0x000fe200000006ff */
[----:B------:R-:W-:Y:S01]  /*8210*/  @P2 IMAD R12, R13, R20, R8 ;  /* 0x000000140d0c2224 */ /* 0x000fe200078e0208 */
[----:B------:R-:W-:Y:S01]  /*8220*/  LOP3.LUT R5, R22, R33, RZ, 0xc0, !PT ;  /* 0x0000002116057212 */ /* 0x000fe200078ec0ff */
[----:B------:R-:W-:Y:S01]  /*8230*/  IMAD.MOV R10, RZ, RZ, -R6 ;  /* 0x000000ffff0a7224 */ /* 0x000fe200078e0a06 */
[----:B------:R-:W-:Y:S01]  /*8240*/  LOP3.LUT R18, R18, R11, RZ, 0xc0, !PT ;  /* 0x0000000b12127212 */ /* 0x000fe200078ec0ff */
[----:B------:R-:W-:Y:S02]  /*8250*/  IMAD.MOV.U32 R8, RZ, RZ, 0x1 ;  /* 0x00000001ff087424 */ /* 0x000fe400078e00ff */
[----:B------:R-:W-:Y:S02]  /*8260*/  IMAD R9, R9, R6, R5 ;  /* 0x0000000609097224 */ /* 0x000fe400078e0205 */
[----:B--2---:R-:W-:-:S02]  /*8270*/  IMAD R5, R10, R27, R23 ;  /* 0x0000001b0a057224 */ /* 0x004fc400078e0217 */
[----:B---3--:R-:W-:Y:S02]  /*8280*/  IMAD R6, R9, R30, R12 ;  /* 0x0000001e09067224 */ /* 0x008fe400078e020c */
[----:B------:R-:W-:Y:S01]  /*8290*/  IMAD R9, R5, R24, R18 ;  /* 0x0000001805097224 */ /* 0x000fe200078e0212 */
[----:B------:R-:W-:Y:S01]  /*82a0*/  PRMT R5, R8, 0x7610, R5 ;  /* 0x0000761008057816 */ /* 0x000fe20000000005 */
[----:B------:R-:W-:-:S03]  /*82b0*/  IMAD.MOV.U32 R16, RZ, RZ, R21 ;  /* 0x000000ffff107224 */ /* 0x000fc600078e0015 */
[----:B------:R-:W-:Y:S02]  /*82c0*/  SEL R17, R9, R6, !P2 ;  /* 0x0000000609117207 */ /* 0x000fe40005000000 */
[----:B------:R-:W-:-:S07]  /*82d0*/  SEL R6, R6, R9, !P2 ;  /* 0x0000000906067207 */ /* 0x000fce0005000000 */
.L_x_172:
[----:B------:R-:W-:-:S08]  /*82e0*/  NOP ;  /* 0x0000000000007918 */ /* 0x000fd00000000000 */
[----:B------:R-:W0:-:S00]  /*82f0*/  USETMAXREG.DEALLOC.CTAPOOL 0x28 ;  /* 0x00000028000079c8 */ /* 0x000e0000080e0500 */
[----:B0-----:R-:W-:-:S13]  /*8300*/  ISETP.NE.AND P0, PT, R7, RZ, PT ;  /* 0x000000ff0700720c */ /* 0x001fda0003f05270 */
[----:B------:R-:W-:Y:S05]  /*8310*/  @P0 EXIT ;  /* 0x000000000000094d */ /* 0x000fea0003800000 */
[----:B------:R-:W-:Y:S01]  /*8320*/  LOP3.LUT P0, RZ, R5, 0xff, RZ, 0xc0, !PT ;  /* 0x000000ff05ff7812 */ /* 0x000fe2000780c0ff */
[----:B------:R-:W-:Y:S02]  /*8330*/  IMAD.MOV.U32 R11, RZ, RZ, 0x1 ;  /* 0x00000001ff0b7424 */ /* 0x000fe400078e00ff */
[----:B------:R-:W-:-:S10]  /*8340*/  IMAD.MOV.U32 R15, RZ, RZ, RZ ;  /* 0x000000ffff0f7224 */ /* 0x000fd400078e00ff */
[----:B------:R-:W-:Y:S05]  /*8350*/  @!P0 BRA `(.L_x_175) ;  /* 0x0000000c00708947 */ /* 0x000fea0003800000 */
[----:B------:R-:W0:Y:S01]  /*8360*/  LDC R5, c[0x0][0x28c] ;  /* 0x0000a300ff057b82 */ /* 0x000e220000000800 */
[----:B------:R-:W-:Y:S01]  /*8370*/  UMOV UR14, 0x1 ;  /* 0x00000001000e7882 */ /* 0x000fe20000000000 */
[----:B------:R-:W-:Y:S01]  /*8380*/  ULDC UR9, c[0x0][0xc] ;  /* 0x0000030000097ab9 */ /* 0x000fe20000000800 */
[----:B------:R-:W-:Y:S01]  /*8390*/  ULDC UR12, c[0x0][0x10] ;  /* 0x00000400000c7ab9 */ /* 0x000fe20000000800 */
[----:B------:R-:W-:Y:S01]  /*83a0*/  ULDC UR5, c[0x0][0x658] ;  /* 0x0001960000057ab9 */ /* 0x000fe20000000800 */
[----:B------:R-:W-:Y:S01]  /*83b0*/  UMOV UR7, 0xffffffff ;  /* 0xffffffff00077882 */ /* 0x000fe20000000000 */
[----:B------:R-:W-:Y:S01]  /*83c0*/  BSSY B0, `(.L_x_175) ;  /* 0x00000d5000007945 */ /* 0x000fe20003800000 */
[----:B------:R-:W-:Y:S01]  /*83d0*/  USHF.L.U32 UR7, UR7, UR5, URZ ;  /* 0x0000000507077299 */ /* 0x000fe2000800063f */
[----:B------:R-:W1:Y:S01]  /*83e0*/  S2UR UR8, SR_CgaCtaId ;  /* 0x00000000000879c3 */ /* 0x000e620000008800 */
[----:B------:R-:W-:Y:S01]  /*83f0*/  USHF.L.U32 UR5, UR14, UR5, URZ ;  /* 0x000000050e057299 */ /* 0x000fe2000800063f */
[----:B------:R-:W-:Y:S01]  /*8400*/  IMAD.MOV.U32 R13, RZ, RZ, 0x1 ;  /* 0x00000001ff0d7424 */ /* 0x000fe200078e00ff */
[----:B------:R-:W-:Y:S01]  /*8410*/  LOP3.LUT R14, R4, 0x2, RZ, 0xfc, !PT ;  /* 0x00000002040e7812 */ /* 0x000fe200078efcff */
[----:B------:R-:W-:Y:S01]  /*8420*/  IMAD.MOV.U32 R11, RZ, RZ, 0x1 ;  /* 0x00000001ff0b7424 */ /* 0x000fe200078e00ff */
[----:B------:R-:W-:Y:S01]  /*8430*/  ULDC UR4, c[0x0][0x600] ;  /* 0x0001800000047ab9 */ /* 0x000fe20000000800 */
[----:B------:R-:W-:Y:S01]  /*8440*/  IMAD.MOV.U32 R15, RZ, RZ, RZ ;  /* 0x000000ffff0f7224 */ /* 0x000fe200078e00ff */
[----:B------:R-:W-:Y:S01]  /*8450*/  UMOV UR15, 0x5 ;  /* 0x00000005000f7882 */ /* 0x000fe20000000000 */
[----:B------:R-:W-:-:S02]  /*8460*/  UIADD3 UR4, UR4, -0x1, URZ ;  /* 0xffffffff04047890 */ /* 0x000fc4000fffe03f */
[----:B------:R-:W-:Y:S01]  /*8470*/  ULOP3.LUT UR7, URZ, UR7, URZ, 0x33, !UPT ;  /* 0x000000073f077292 */ /* 0x000fe2000f8e333f */
[----:B------:R-:W-:Y:S01]  /*8480*/  ULDC.64 UR30, c[0x0][0x198] ;  /* 0x00006600001e7ab9 */ /* 0x000fe20000000a00 */
[----:B0-----:R-:W-:-:S05]  /*8490*/  VIADD R5, R5, 0x1f ;  /* 0x0000001f05057836 */ /* 0x001fca0000000000 */
[----:B------:R-:W-:Y:S01]  /*84a0*/  SHF.R.S32.HI R8, RZ, 0x1f, R5 ;  /* 0x0000001fff087819 */ /* 0x000fe20000011405 */
[----:B-1----:R-:W-:-:S03]  /*84b0*/  ULOP3.LUT UR10, UR8, 0x1, URZ, 0xc0, !UPT ;  /* 0x00000001080a7892 */ /* 0x002fc6000f8ec03f */
[----:B------:R-:W-:Y:S01]  /*84c0*/  LEA.HI R8, R8, R5, RZ, 0x5 ;  /* 0x0000000508087211 */ /* 0x000fe200078f28ff */
[----:B------:R-:W-:Y:S02]  /*84d0*/  USHF.R.U32.HI UR28, URZ, 0x1, UR8 ;  /* 0x000000013f1c7899 */ /* 0x000fe40008011608 */
[----:B------:R-:W-:Y:S01]  /*84e0*/  USHF.L.U32 UR6, UR8, 0x6, URZ ;  /* 0x0000000608067899 */ /* 0x000fe2000800063f */
[----:B------:R-:W-:Y:S01]  /*84f0*/  SHF.R.S32.HI R10, RZ, 0x5, R8 ;  /* 0x00000005ff0a7819 */ /* 0x000fe20000011408 */
[----:B------:R-:W-:Y:S02]  /*8500*/  USHF.L.U32 UR27, UR8, 0xb, URZ ;  /* 0x0000000b081b7899 */ /* 0x000fe4000800063f */
[----:B------:R-:W-:Y:S02]  /*8510*/  ULOP3.LUT UR8, UR8, 0xfffffffe, URZ, 0xc0, !UPT ;  /* 0xfffffffe08087892 */ /* 0x000fe4000f8ec03f */
[----:B------:R-:W-:Y:S01]  /*8520*/  UISETP.GT.U32.AND UP0, UPT, UR10, 0xffff, UPT ;  /* 0x0000ffff0a00788c */ /* 0x000fe2000bf04070 */
[----:B------:R-:W-:Y:S01]  /*8530*/  VIADD R5, R10, 0x1 ;  /* 0x000000010a057836 */ /* 0x000fe20000000000 */
[----:B------:R-:W-:-:S02]  /*8540*/  USHF.L.U32 UR13, UR14, UR8, URZ ;  /* 0x000000080e0d7299 */ /* 0x000fc4000800063f */
[----:B------:R-:W-:Y:S02]  /*8550*/  ULOP3.LUT UR11, UR8, 0x1, URZ, 0xfc, !UPT ;  /* 0x00000001080b7892 */ /* 0x000fe4000f8efc3f */
[----:B------:R-:W-:Y:S02]  /*8560*/  UIMAD.WIDE.U32 UR8, UR9, UR12, URZ ;  /* 0x0000000c090872a5 */ /* 0x000fe4000f8e003f */
[----:B------:R-:W-:Y:S01]  /*8570*/  USEL UR10, UR10, 0xffff, !UP0 ;  /* 0x0000ffff0a0a7887 */ /* 0x000fe2000c000000 */
[----:B------:R-:W-:Y:S01]  /*8580*/  ULDC UR12, c[0x0][0x14] ;  /* 0x00000500000c7ab9 */ /* 0x000fe20000000800 */
[----:B------:R-:W-:Y:S02]  /*8590*/  USHF.L.U32 UR11, UR14, UR11, URZ ;  /* 0x0000000b0e0b7299 */ /* 0x000fe4000800063f */
[----:B------:R-:W-:Y:S02]  /*85a0*/  UIMAD.WIDE.U32 UR24, UR8, UR12, URZ ;  /* 0x0000000c081872a5 */ /* 0x000fe4000f8e003f */
[----:B------:R-:W-:-:S02]  /*85b0*/  UIMAD UR14, UR9, UR12, URZ ;  /* 0x0000000c090e72a4 */ /* 0x000fc4000f8e023f */
[----:B------:R-:W-:Y:S02]  /*85c0*/  ULOP3.LUT UR10, UR10, 0xffff, URZ, 0xc0, !UPT ;  /* 0x0000ffff0a0a7892 */ /* 0x000fe4000f8ec03f */
[----:B------:R-:W-:Y:S02]  /*85d0*/  ULOP3.LUT UR6, UR6, 0x40, URZ, 0xc0, !UPT ;  /* 0x0000004006067892 */ /* 0x000fe4000f8ec03f */
[----:B------:R-:W-:Y:S02]  /*85e0*/  ULOP3.LUT UR13, UR13, UR11, URZ, 0xfc, !UPT ;  /* 0x0000000b0d0d7292 */ /* 0x000fe4000f8efc3f */
[----:B------:R-:W-:Y:S02]  /*85f0*/  UIADD3 UR14, UR25, UR14, URZ ;  /* 0x0000000e190e7290 */ /* 0x000fe4000fffe03f */
[----:B------:R-:W-:-:S12]  /*8600*/  USHF.L.U32 UR15, UR15, UR10, URZ ;  /* 0x0000000a0f0f7299 */ /* 0x000fd8000800063f */
.L_x_186:
[----:B------:R-:W-:-:S03]  /*8610*/  UMOV UR8, 0xffffffff ;  /* 0xffffffff00087882 */ /* 0x000fc60000000000 */
[----:B------:R-:W-:Y:S05]  /*8620*/  BRA.DIV UR8, `(.L_x_176) ;  /* 0x0000000e08d07947 */ /* 0x000fea000b800000 */
[----:B------:R-:W-:-:S13]  /*8630*/  ELECT P0, URZ, PT ;  /* 0x00000000003f782f */ /* 0x000fda0003800000 */
.L_x_198:
[----:B------:R-:W0:Y:S01]  /*8640*/  LDC R7, c[0x0][0x28c] ;  /* 0x0000a300ff077b82 */ /* 0x000e220000000800 */
[----:B------:R-:W-:Y:S01]  /*8650*/  BSSY B1, `(.L_x_177) ;  /* 0x000003b000017945 */ /* 0x000fe20003800000 */
[----:B0-----:R-:W-:-:S13]  /*8660*/  ISETP.LT.OR P0, PT, R7, 0x1, !P0 ;  /* 0x000000010700780c */ /* 0x001fda0004701670 */
[----:B------:R-:W-:Y:S05]  /*8670*/  @P0 BRA `(.L_x_178) ;  /* 0x0000000000e00947 */ /* 0x000fea0003800000 */
[----:B------:R-:W-:Y:S01]  /*8680*/  LEA R9, R6, UR28, 0x1 ;  /* 0x0000001c06097c11 */ /* 0x000fe2000f8e08ff */
[----:B------:R-:W-:Y:S01]  /*8690*/  IMAD.MOV.U32 R21, RZ, RZ, RZ ;  /* 0x000000ffff157224 */ /* 0x000fe200078e00ff */
[----:B------:R-:W-:Y:S01]  /*86a0*/  LEA R17, R17, UR6, 0x7 ;  /* 0x0000000611117c11 */ /* 0x000fe2000f8e38ff */
[----:B------:R-:W-:Y:S02]  /*86b0*/  IMAD.MOV.U32 R6, RZ, RZ, R5 ;  /* 0x000000ffff067224 */ /* 0x000fe400078e0005 */
[----:B------:R-:W-:Y:S02]  /*86c0*/  IMAD.MOV.U32 R7, RZ, RZ, R11 ;  /* 0x000000ffff077224 */ /* 0x000fe400078e000b */
[----:B------:R-:W-:Y:S02]  /*86d0*/  IMAD.MOV.U32 R8, RZ, RZ, R15 ;  /* 0x000000ffff087224 */ /* 0x000fe400078e000f */
[----:B------:R-:W-:-:S07]  /*86e0*/  IMAD.SHL.U32 R18, R9, 0x40, RZ ;  /* 0x0000004009127824 */ /* 0x000fce00078e00ff */
.L_x_181:
[----:B------:R-:W0:Y:S01]  /*86f0*/  S2R R12, SR_CgaCtaId ;  /* 0x00000000000c7919 */ /* 0x000e220000008800 */
[----:B------:R-:W-:Y:S02]  /*8700*/  MOV R9, 0x400 ;  /* 0x0000040000097802 */ /* 0x000fe40000000f00 */
[----:B------:R-:W-:Y:S02]  /*8710*/  LOP3.LUT P1, RZ, R0, 0x7f, RZ, 0xc0, !PT ;  /* 0x0000007f00ff7812 */ /* 0x000fe4000782c0ff */
[----:B0-----:R-:W-:Y:S02]  /*8720*/  LEA R19, R12, R9, 0x18 ;  /* 0x000000090c137211 */ /* 0x001fe400078ec0ff */
[----:B------:R-:W-:-:S09]  /*8730*/  SHF.L.U32 R9, R7, 0x1f, RZ ;  /* 0x0000001f07097819 */ /* 0x000fd200000006ff */
[----:B------:R-:W0:Y:S01]  /*8740*/  @!P1 LDC R12, c[0x0][0x500] ;  /* 0x00014000ff0c9b82 */ /* 0x000e220000000800 */
[----:B------:R-:W-:-:S04]  /*8750*/  IMAD R20, R8, 0x8, R19 ;  /* 0x0000000808147824 */ /* 0x000fc800078e0213 */
[----:B------:R-:W1:Y:S02]  /*8760*/  SYNCS.PHASECHK.TRANS64.TRYWAIT P0, [R20+URZ+0x28], R9 ;  /* 0x00002809140075a7 */ /* 0x000e64000800017f */
[----:B-1----:R-:W-:Y:S05]  /*8770*/  @!P0 BRA `(.L_x_179) ;  /* 0x0000000c009c8947 */ /* 0x002fea0003800000 */
.L_x_199:
[----:B-1----:R-:W-:Y:S01]  /*8780*/  PRMT R9, R14, 0x9910, RZ ;  /* 0x000099100e097816 */ /* 0x002fe200000000ff */
[----:B0-----:R0:W-:Y:S03]  /*8790*/  @!P1 SYNCS.ARRIVE.TRANS64 RZ, [R20+URZ], R12 ;  /* 0x0000000c14ff99a7 */ /* 0x0011e6000800003f */
[----:B------:R-:W-:-:S13]  /*87a0*/  ISETP.NE.AND P0, PT, R9, 0x2, PT ;  /* 0x000000020900780c */ /* 0x000fda0003f05270 */
[----:B0-----:R-:W-:Y:S05]  /*87b0*/  @P0 BRA `(.L_x_180) ;  /* 0x0000000000040947 */ /* 0x001fea0003800000 */
[----:B------:R-:W-:Y:S01]  /*87c0*/  BPT.TRAP 0x1 ;  /* 0x000000040000795c */ /* 0x000fe20000300000 */
.L_x_180:
[----:B------:R-:W-:Y:S01]  /*87d0*/  R2UR UR8, R8 ;  /* 0x00000000080872ca */ /* 0x000fe200000e0000 */
[----:B------:R-:W-:Y:S01]  /*87e0*/  VIADD R6, R6, 0xffffffff ;  /* 0xffffffff06067836 */ /* 0x000fe20000000000 */
[----:B------:R-:W-:Y:S01]  /*87f0*/  R2UR UR22, R19 ;  /* 0x00000000131672ca */ /* 0x000fe200000e0000 */
[----:B------:R-:W-:Y:S01]  /*8800*/  UIADD3 UR16, UP0, UR30, 0xf0, URZ ;  /* 0x000000f01e107890 */ /* 0x000fe2000ff1e03f */
[----:B------:R-:W-:Y:S01]  /*8810*/  R2UR UR23, R18 ;  /* 0x00000000121772ca */ /* 0x000fe200000e0000 */
[----:B------:R-:W-:Y:S01]  /*8820*/  UIADD3 UR32, UP1, UR30, 0x1f0, URZ ;  /* 0x000001f01e207890 */ /* 0x000fe2000ff3e03f */
[----:B------:R-:W-:Y:S01]  /*8830*/  R2UR UR9, R20 ;  /* 0x00000000140972ca */ /* 0x000fe200000e0000 */
[----:B------:R-:W-:Y:S01]  /*8840*/  UIADD3.X UR17, URZ, UR31, URZ, UP0, !UPT ;  /* 0x0000001f3f117290 */ /* 0x000fe200087fe43f */
[----:B------:R-:W-:Y:S01]  /*8850*/  R2UR UR10, R21 ;  /* 0x00000000150a72ca */ /* 0x000fe200000e0000 */
[----:B------:R-:W-:Y:S01]  /*8860*/  UPRMT UR20, URZ, 0x5410, UR15 ;  /* 0x000054103f147896 */ /* 0x000fe2000800000f */
[----:B------:R-:W-:Y:S01]  /*8870*/  R2UR UR12, R16 ;  /* 0x00000000100c72ca */ /* 0x000fe200000e0000 */
[----:B------:R-:W-:Y:S01]  /*8880*/  VIADD R8, R8, 0x1 ;  /* 0x0000000108087836 */ /* 0x000fe20000000000 */
[----:B------:R-:W-:Y:S01]  /*8890*/  R2UR UR26, R17 ;  /* 0x00000000111a72ca */ /* 0x000fe200000e0000 */
[----:B------:R-:W-:Y:S01]  /*88a0*/  USHF.L.U32 UR8, UR8, 0xc, URZ ;  /* 0x0000000c08087899 */ /* 0x000fe2000800063f */
[----:B------:R-:W-:Y:S01]  /*88b0*/  ISETP.GT.AND P1, PT, R6, 0x1, PT ;  /* 0x000000010600780c */ /* 0x000fe20003f24270 */
[----:B------:R-:W-:Y:S01]  /*88c0*/  UPRMT UR29, URZ, 0x5410, UR13 ;  /* 0x000054103f1d7896 */ /* 0x000fe2000800000d */
[C---:B------:R-:W-:Y:S01]  /*88d0*/  ISETP.NE.AND P0, PT, R8.reuse, 0x5, PT ;  /* 0x000000050800780c */ /* 0x040fe20003f05270 */
[----:B------:R-:W-:Y:S01]  /*88e0*/  ULEA UR11, UR28, UR8, 0xb ;  /* 0x000000081c0b7291 */ /* 0x000fe2000f8e583f */
[----:B------:R-:W-:Y:S01]  /*88f0*/  VIADD R21, R21, 0x20 ;  /* 0x0000002015157836 */ /* 0x000fe20000000000 */
[----:B------:R-:W-:Y:S01]  /*8900*/  ULOP3.LUT UR8, UR8, 0x800, UR27, 0xf8, !UPT ;  /* 0x0000080008087892 */ /* 0x000fe2000f8ef81b */
[----:B------:R-:W-:Y:S01]  /*8910*/  SEL R12, RZ, 0x1, P0 ;  /* 0x00000001ff0c7807 */ /* 0x000fe20000000000 */
[----:B------:R-:W-:Y:S01]  /*8920*/  UIADD3 UR21, UR22, 0x100, UR11 ;  /* 0x0000010016157890 */ /* 0x000fe2000fffe00b */
[----:B------:R-:W-:Y:S01]  /*8930*/  SEL R8, R8, RZ, P0 ;  /* 0x000000ff08087207 */ /* 0x000fe20000000000 */
[----:B------:R-:W-:Y:S01]  /*8940*/  UIADD3 UR22, UR22, 0x5100, UR8 ;  /* 0x0000510016167890 */ /* 0x000fe2000fffe008 */
[----:B------:R-:W-:Y:S01]  /*8950*/  LOP3.LUT R7, R7, R12, RZ, 0x3c, !PT ;  /* 0x0000000c07077212 */ /* 0x000fe200078e3cff */
[----:B------:R-:W-:Y:S01]  /*8960*/  UIADD3.X UR33, URZ, UR31, URZ, UP1, !UPT ;  /* 0x0000001f3f217290 */ /* 0x000fe20008ffe43f */
[----:B------:R-:W-:Y:S01]  /*8970*/  UMOV UR18, 0x0 ;  /* 0x0000000000127882 */ /* 0x000fe20000000000 */
[----:B------:R-:W-:Y:S01]  /*8980*/  UMOV UR19, 0x10000000 ;  /* 0x1000000000137882 */ /* 0x000fe20000000000 */
[----:B------:R-:W-:Y:S01]  /*8990*/  UMOV UR11, UR23 ;  /* 0x00000017000b7c82 */ /* 0x000fe20008000000 */
[----:B------:R-:W-:-:S02]  /*89a0*/  UMOV UR8, UR21 ;  /* 0x0000001500087c82 */ /* 0x000fc40008000000 */
[----:B------:R0:W-:Y:S02]  /*89b0*/  UTMALDG.3D.MULTICAST [UR8], [UR16], UR20, desc[UR18] ;  /* 0x00001208100073b4 */ /* 0x0001e40008011814 */
[----:B0-----:R-:W-:Y:S01]  /*89c0*/  UMOV UR8, UR22 ;  /* 0x0000001600087c82 */ /* 0x001fe20008000000 */
[----:B------:R-:W-:Y:S02]  /*89d0*/  UMOV UR11, UR26 ;  /* 0x0000001a000b7c82 */ /* 0x000fe40008000000 */
[----:B------:R0:W-:Y:S02]  /*89e0*/  UTMALDG.3D.MULTICAST [UR8], [UR32], UR29, desc[UR18] ;  /* 0x00001208200073b4 */ /* 0x0001e4000801181d */
[----:B0-----:R-:W-:Y:S05]  /*89f0*/  @P1 BRA `(.L_x_181) ;  /* 0xfffffffc003c1947 */ /* 0x001fea000383ffff */
.L_x_178:
[----:B------:R-:W-:Y:S05]  /*8a00*/  BSYNC B1 ;  /* 0x0000000000017941 */ /* 0x000fea0003800000 */
.L_x_177:
[----:B------:R-:W-:Y:S01]  /*8a10*/  LOP3.LUT P1, RZ, R13, 0xff, RZ, 0xc0, !PT ;  /* 0x000000ff0dff7812 */ /* 0x000fe2000782c0ff */
[C---:B------:R-:W-:Y:S01]  /*8a20*/  IMAD.IADD R15, R10.reuse, 0x1, R15 ;  /* 0x000000010a0f7824 */ /* 0x040fe200078e020f */
[----:B------:R-:W-:Y:S01]  /*8a30*/  ULDC.64 UR8, c[0x0][0x650] ;  /* 0x0001940000087ab9 */ /* 0x000fe20000000a00 */
[C---:B------:R-:W-:Y:S01]  /*8a40*/  ISETP.GE.U32.AND P3, PT, R10.reuse, 0x5, PT ;  /* 0x000000050a00780c */ /* 0x040fe20003f66070 */
[----:B------:R-:W-:Y:S01]  /*8a50*/  BSSY B1, `(.L_x_182) ;  /* 0x0000069000017945 */ /* 0x000fe20003800000 */
[----:B------:R-:W-:Y:S01]  /*8a60*/  IMAD.MOV.U32 R17, RZ, RZ, -0x1 ;  /* 0xffffffffff117424 */ /* 0x000fe200078e00ff */
[----:B------:R-:W-:Y:S01]  /*8a70*/  ISETP.GT.U32.AND P0, PT, R15, 0x4, PT ;  /* 0x000000040f00780c */ /* 0x000fe20003f04070 */
[----:B------:R-:W-:Y:S01]  /*8a80*/  IMAD.MOV.U32 R16, RZ, RZ, -0x1 ;  /* 0xffffffffff107424 */ /* 0x000fe200078e00ff */
[----:B------:R-:W-:Y:S02]  /*8a90*/  PRMT R13, RZ, 0x7610, R13 ;  /* 0x00007610ff0d7816 */ /* 0x000fe4000000000d */
[----:B------:R-:W-:-:S03]  /*8aa0*/  ISETP.LT.U32.AND P0, PT, R10, 0x5, P0 ;  /* 0x000000050a00780c */ /* 0x000fc60000701070 */
[----:B------:R-:W0:Y:S01]  /*8ab0*/  @P1 S2R R7, SR_CgaCtaId ;  /* 0x0000000000071919 */ /* 0x000e220000008800 */
[----:B------:R-:W-:-:S04]  /*8ac0*/  @P1 MOV R6, 0x400 ;  /* 0x0000040000061802 */ /* 0x000fc80000000f00 */
[----:B0-----:R-:W-:Y:S01]  /*8ad0*/  @P1 LEA R8, R7, R6, 0x18 ;  /* 0x0000000607081211 */ /* 0x001fe200078ec0ff */
[----:B------:R-:W-:Y:S01]  /*8ae0*/  IMAD.WIDE.U32 R6, R15, -0x33333333, RZ ;  /* 0xcccccccd0f067825 */ /* 0x000fe200078e00ff */
[----:B------:R-:W-:Y:S02]  /*8af0*/  SEL R6, RZ, 0x1, !P0 ;  /* 0x00000001ff067807 */ /* 0x000fe40004000000 */
[----:B------:R0:W-:Y:S01]  /*8b00*/  @P1 SYNCS.ARRIVE.TRANS64.A1T0 RZ, [R8+URZ+0x68], RZ ;  /* 0x000068ff08ff19a7 */ /* 0x0001e2000810003f */
[----:B------:R-:W-:Y:S02]  /*8b10*/  IADD3 R2, P1, R2, UR24, RZ ;  /* 0x0000001802027c10 */ /* 0x000fe4000ff3e0ff */
[----:B------:R-:W-:Y:S01]  /*8b20*/  LOP3.LUT R11, R11, R6, RZ, 0x3c, !PT ;  /* 0x000000060b0b7212 */ /* 0x000fe200078e3cff */
[----:B------:R-:W-:Y:S01]  /*8b30*/  IMAD.MOV.U32 R6, RZ, RZ, -0x1 ;  /* 0xffffffffff067424 */ /* 0x000fe200078e00ff */
[----:B------:R-:W-:Y:S02]  /*8b40*/  IADD3.X R3, R3, UR14, RZ, P1, !PT ;  /* 0x0000000e03037c10 */ /* 0x000fe40008ffe4ff */
[----:B------:R-:W-:-:S02]  /*8b50*/  ISETP.GE.U32.AND P0, PT, R2, UR8, PT ;  /* 0x0000000802007c0c */ /* 0x000fc4000bf06070 */
[----:B0-----:R-:W-:Y:S02]  /*8b60*/  SHF.R.U32.HI R8, RZ, 0x2, R7 ;  /* 0x00000002ff087819 */ /* 0x001fe40000011607 */
[----:B------:R-:W-:Y:S02]  /*8b70*/  ISETP.GE.U32.AND.EX P0, PT, R3, UR9, PT, P0 ;  /* 0x0000000903007c0c */ /* 0x000fe4000bf06100 */
[----:B------:R-:W-:Y:S01]  /*8b80*/  @P3 LOP3.LUT R11, R11, 0x1, R8, 0x78, !PT ;  /* 0x000000010b0b3812 */ /* 0x000fe200078e7808 */
[----:B------:R-:W-:Y:S01]  /*8b90*/  IMAD R15, R8, -0x5, R15 ;  /* 0xfffffffb080f7824 */ /* 0x000fe200078e020f */
[----:B------:R-:W-:-:S09]  /*8ba0*/  PRMT R7, RZ, 0x7610, R7 ;  /* 0x00007610ff077816 */ /* 0x000fd20000000007 */
[----:B------:R-:W-:Y:S05]  /*8bb0*/  @P0 BRA `(.L_x_183) ;  /* 0x0000000400480947 */ /* 0x000fea0003800000 */
[----:B------:R-:W0:Y:S01]  /*8bc0*/  S2R R17, SR_CTAID.X ;  /* 0x0000000000117919 */ /* 0x000e220000002500 */
[----:B------:R-:W-:Y:S01]  /*8bd0*/  ULDC.64 UR8, c[0x0][0x628] ;  /* 0x00018a0000087ab9 */ /* 0x000fe20000000a00 */
[----:B------:R-:W1:Y:S01]  /*8be0*/  LDC R18, c[0x0][0x144] ;  /* 0x00005100ff127b82 */ /* 0x000e620000000800 */
[----:B------:R-:W-:Y:S01]  /*8bf0*/  ISETP.NE.U32.AND P0, PT, RZ, UR8, PT ;  /* 0x00000008ff007c0c */ /* 0x000fe2000bf05070 */
[----:B------:R-:W2:Y:S01]  /*8c00*/  S2R R12, SR_CTAID.Y ;  /* 0x00000000000c7919 */ /* 0x000ea20000002600 */
[----:B------:R-:W-:Y:S01]  /*8c10*/  ULDC UR10, c[0x0][0x150] ;  /* 0x00005400000a7ab9 */ /* 0x000fe20000000800 */
[----:B------:R-:W-:Y:S01]  /*8c20*/  ULDC UR11, c[0x0][0x630] ;  /* 0x00018c00000b7ab9 */ /* 0x000fe20000000800 */
[----:B------:R-:W-:Y:S01]  /*8c30*/  ISETP.NE.AND.EX P0, PT, RZ, UR9, PT, P0 ;  /* 0x00000009ff007c0c */ /* 0x000fe2000bf05300 */
[----:B------:R-:W-:Y:S01]  /*8c40*/  IMAD.MOV.U32 R6, RZ, RZ, R2 ;  /* 0x000000ffff067224 */ /* 0x000fe200078e0002 */
[----:B0-----:R-:W-:-:S05]  /*8c50*/  I2FP.F32.U32 R7, R17 ;  /* 0x0000001100077245 */ /* 0x001fca0000201000 */
[----:B------:R-:W-:Y:S01]  /*8c60*/  FMUL R20, R7, UR10 ;  /* 0x0000000a07147c20 */ /* 0x000fe20008400000 */
[----:B------:R-:W-:-:S05]  /*8c70*/  IMAD.MOV.U32 R7, RZ, RZ, R3 ;  /* 0x000000ffff077224 */ /* 0x000fca00078e0003 */
[----:B--2---:R-:W-:Y:S05]  /*8c80*/  @!P0 BRA `(.L_x_184) ;  /* 0x0000000000288947 */ /* 0x004fea0003800000 */
[----:B------:R-:W-:Y:S02]  /*8c90*/  ULDC UR10, c[0x0][0x634] ;  /* 0x00018d00000a7ab9 */ /* 0x000fe40000000800 */
[----:B------:R-:W-:-:S05]  /*8ca0*/  IADD3 R7, P0, R2, UR10, RZ ;  /* 0x0000000a02077c10 */ /* 0x000fca000ff1e0ff */
[----:B------:R-:W-:-:S04]  /*8cb0*/  IMAD.X R19, RZ, RZ, R3, P0 ;  /* 0x000000ffff137224 */ /* 0x000fc800000e0603 */
[----:B------:R-:W-:-:S04]  /*8cc0*/  IMAD.WIDE.U32 R8, R19, UR8, RZ ;  /* 0x0000000813087c25 */ /* 0x000fc8000f8e00ff */
[----:B------:R-:W-:-:S04]  /*8cd0*/  IMAD.WIDE.U32 R8, P0, R7, UR9, R8 ;  /* 0x0000000907087c25 */ /* 0x000fc8000f800008 */
[----:B------:R-:W-:-:S04]  /*8ce0*/  IMAD.WIDE.U32 R6, R7, UR8, RZ ;  /* 0x0000000807067c25 */ /* 0x000fc8000f8e00ff */
[----:B------:R-:W-:Y:S01]  /*8cf0*/  IMAD.MOV.U32 R6, RZ, RZ, R9 ;  /* 0x000000ffff067224 */ /* 0x000fe200078e0009 */
[----:B------:R-:W-:Y:S01]  /*8d00*/  IADD3 RZ, P1, R7, R8, RZ ;  /* 0x0000000807ff7210 */ /* 0x000fe20007f3e0ff */
[----:B------:R-:W-:-:S04]  /*8d10*/  IMAD.X R7, RZ, RZ, RZ, P0 ;  /* 0x000000ffff077224 */ /* 0x000fc800000e06ff */
[----:B------:R-:W-:-:S08]  /*8d20*/  IMAD.WIDE.U32.X R6, R19, UR9, R6, P1 ;  /* 0x0000000913067c25 */ /* 0x000fd000088e0406 */
.L_x_184:
[--C-:B------:R-:W-:Y:S01]  /*8d30*/  SHF.R.U64 R16, R6, UR11, R7.reuse ;  /* 0x0000000b06107c19 */ /* 0x100fe20008001207 */
[----:B------:R-:W0:Y:S01]  /*8d40*/  F2I.U32.TRUNC.NTZ R20, R20 ;  /* 0x0000001400147305 */ /* 0x000e22000020f000 */
[----:B------:R-:W-:Y:S01]  /*8d50*/  SHF.R.U32.HI R6, RZ, UR11, R7 ;  /* 0x0000000bff067c19 */ /* 0x000fe20008011607 */
[----:B------:R-:W-:Y:S01]  /*8d60*/  ULDC.64 UR8, c[0x0][0x620] ;  /* 0x0001880000087ab9 */ /* 0x000fe20000000a00 */
[----:B------:R-:W-:Y:S01]  /*8d70*/  IADD3 R9, P0, RZ, -R16, RZ ;  /* 0x80000010ff097210 */ /* 0x000fe20007f1e0ff */
[----:B------:R-:W-:Y:S01]  /*8d80*/  ULDC.64 UR10, c[0x0][0x640] ;  /* 0x00019000000a7ab9 */ /* 0x000fe20000000a00 */
[----:B------:R-:W2:Y:S03]  /*8d90*/  LDC R21, c[0x0][0x148] ;  /* 0x00005200ff157b82 */ /* 0x000ea60000000800 */
[----:B------:R-:W-:Y:S01]  /*8da0*/  IMAD.X R6, RZ, RZ, ~R6, P0 ;  /* 0x000000ffff067224 */ /* 0x000fe200000e0e06 */
[----:B------:R-:W-:-:S03]  /*8db0*/  ISETP.NE.U32.AND P0, PT, RZ, UR10, PT ;  /* 0x0000000aff007c0c */ /* 0x000fc6000bf05070 */
[----:B------:R-:W-:Y:S01]  /*8dc0*/  IMAD R8, R6, UR8, RZ ;  /* 0x0000000806087c24 */ /* 0x000fe2000f8e02ff */
[----:B------:R-:W-:Y:S01]  /*8dd0*/  ISETP.NE.AND.EX P0, PT, RZ, UR11, PT, P0 ;  /* 0x0000000bff007c0c */ /* 0x000fe2000bf05300 */
[----:B------:R-:W-:Y:S01]  /*8de0*/  IMAD.WIDE.U32 R6, R9, UR8, R2 ;  /* 0x0000000809067c25 */ /* 0x000fe2000f8e0002 */
[----:B------:R-:W-:-:S03]  /*8df0*/  ULDC UR8, c[0x0][0x618] ;  /* 0x0001860000087ab9 */ /* 0x000fc60000000800 */
[----:B------:R-:W-:Y:S01]  /*8e00*/  IMAD R9, R9, UR9, R8 ;  /* 0x0000000909097c24 */ /* 0x000fe2000f8e0208 */
[----:B------:R-:W-:Y:S01]  /*8e10*/  ULDC UR9, c[0x0][0x154] ;  /* 0x0000550000097ab9 */ /* 0x000fe20000000800 */
[----:B0-----:R-:W-:Y:S02]  /*8e20*/  IMAD.MOV R8, RZ, RZ, -R20 ;  /* 0x000000ffff087224 */ /* 0x001fe400078e0a14 */
[----:B------:R-:W-:Y:S02]  /*8e30*/  IMAD.IADD R7, R7, 0x1, R9 ;  /* 0x0000000107077824 */ /* 0x000fe400078e0209 */
[----:B-1----:R-:W-:Y:S01]  /*8e40*/  IMAD R17, R18, R8, R17 ;  /* 0x0000000812117224 */ /* 0x002fe200078e0211 */
[----:B------:R-:W-:Y:S02]  /*8e50*/  I2FP.F32.U32 R8, R12 ;  /* 0x0000000c00087245 */ /* 0x000fe40000201000 */
[--C-:B------:R-:W-:Y:S02]  /*8e60*/  SHF.R.U64 R18, R6, UR8, R7.reuse ;  /* 0x0000000806127c19 */ /* 0x100fe40008001207 */
[----:B------:R-:W-:Y:S01]  /*8e70*/  SHF.R.U32.HI R7, RZ, UR8, R7 ;  /* 0x00000008ff077c19 */ /* 0x000fe20008011607 */
[----:B------:R-:W-:Y:S01]  /*8e80*/  FMUL R8, R8, UR9 ;  /* 0x0000000908087c20 */ /* 0x000fe20008400000 */
[----:B------:R-:W-:-:S02]  /*8e90*/  ULDC UR8, c[0x0][0x608] ;  /* 0x0001820000087ab9 */ /* 0x000fc40000000800 */
[--C-:B------:R-:W-:Y:S01]  /*8ea0*/  SHF.R.U64 R20, R18, UR8, R7.reuse ;  /* 0x0000000812147c19 */ /* 0x100fe20008001207 */
[----:B------:R0:W1:Y:S01]  /*8eb0*/  F2I.U32.TRUNC.NTZ R22, R8 ;  /* 0x0000000800167305 */ /* 0x000062000020f000 */
[----:B------:R-:W-:Y:S01]  /*8ec0*/  SHF.R.U32.HI R7, RZ, UR8, R7 ;  /* 0x00000008ff077c19 */ /* 0x000fe20008011607 */
[----:B------:R-:W-:-:S03]  /*8ed0*/  ULDC UR8, c[0x0][0x658] ;  /* 0x0001960000087ab9 */ /* 0x000fc60000000800 */
[--C-:B------:R-:W-:Y:S02]  /*8ee0*/  SHF.R.U64 R19, R20, UR8, R7.reuse ;  /* 0x0000000814137c19 */ /* 0x100fe40008001207 */
[----:B------:R-:W-:-:S03]  /*8ef0*/  SHF.R.U32.HI R23, RZ, UR8, R7 ;  /* 0x00000008ff177c19 */ /* 0x000fc60008011607 */
[----:B------:R-:W-:Y:S02]  /*8f00*/  IMAD.MOV.U32 R6, RZ, RZ, R19 ;  /* 0x000000ffff067224 */ /* 0x000fe400078e0013 */
[----:B------:R-:W-:Y:S01]  /*8f10*/  IMAD.MOV.U32 R7, RZ, RZ, R23 ;  /* 0x000000ffff077224 */ /* 0x000fe200078e0017 */
[----:B0-----:R-:W-:Y:S06]  /*8f20*/  @!P0 BRA `(.L_x_185) ;  /* 0x0000000000288947 */ /* 0x001fec0003800000 */
        /* <DEDUP_REMOVED lines=10> */
.L_x_185:
[----:B------:R-:W-:Y:S01]  /*8fd0*/  ULDC UR8, c[0x0][0x648] ;  /* 0x0001920000087ab9 */ /* 0x000fe20000000800 */
[----:B-1----:R-:W-:Y:S01]  /*8fe0*/  IMAD.MOV R22, RZ, RZ, -R22 ;  /* 0x000000ffff167224 */ /* 0x002fe200078e0a16 */
[----:B------:R-:W-:Y:S01]  /*8ff0*/  SHF.R.U64 R7, R6, UR8, R7 ;  /* 0x0000000806077c19 */ /* 0x000fe20008001207 */
[----:B------:R-:W-:Y:S01]  /*9000*/  ULDC UR8, c[0x0][0x638] ;  /* 0x00018e0000087ab9 */ /* 0x000fe20000000800 */
[----:B------:R-:W-:Y:S01]  /*9010*/  LOP3.LUT R6, R20, UR7, RZ, 0xc0, !PT ;  /* 0x0000000714067c12 */ /* 0x000fe2000f8ec0ff */
[----:B--2---:R-:W-:Y:S01]  /*9020*/  @P2 IMAD R17, R21, R22, R12 ;  /* 0x0000001615112224 */ /* 0x004fe200078e020c */
[----:B------:R-:W-:Y:S01]  /*9030*/  LOP3.LUT R18, R18, UR4, RZ, 0xc0, !PT ;  /* 0x0000000412127c12 */ /* 0x000fe2000f8ec0ff */
[----:B------:R-:W-:Y:S01]  /*9040*/  IMAD.MOV R8, RZ, RZ, -R7 ;  /* 0x000000ffff087224 */ /* 0x000fe200078e0a07 */
[----:B------:R-:W-:Y:S01]  /*9050*/  ULDC UR9, c[0x0][0x610] ;  /* 0x0001840000097ab9 */ /* 0x000fe20000000800 */
[----:B------:R-:W-:Y:S02]  /*9060*/  IMAD R6, R7, UR5, R6 ;  /* 0x0000000507067c24 */ /* 0x000fe4000f8e0206 */
[----:B------:R-:W-:Y:S01]  /*9070*/  IMAD R19, R8, UR8, R19 ;  /* 0x0000000808137c24 */ /* 0x000fe2000f8e0213 */
[----:B------:R-:W-:Y:S01]  /*9080*/  ULDC UR8, c[0x0][0x600] ;  /* 0x0001800000087ab9 */ /* 0x000fe20000000800 */
[----:B------:R-:W-:-:S02]  /*9090*/  IMAD R6, R6, UR9, R17 ;  /* 0x0000000906067c24 */ /* 0x000fc4000f8e0211 */
[----:B------:R-:W-:Y:S02]  /*90a0*/  IMAD R19, R19, UR8, R18 ;  /* 0x0000000813137c24 */ /* 0x000fe4000f8e0212 */
[----:B------:R-:W-:-:S03]  /*90b0*/  IMAD.MOV.U32 R7, RZ, RZ, 0x1 ;  /* 0x00000001ff077424 */ /* 0x000fc600078e00ff */
[----:B------:R-:W-:Y:S02]  /*90c0*/  SEL R17, R19, R6, !P2 ;  /* 0x0000000613117207 */ /* 0x000fe40005000000 */
[----:B------:R-:W-:-:S07]  /*90d0*/  SEL R6, R6, R19, !P2 ;  /* 0x0000001306067207 */ /* 0x000fce0005000000 */
.L_x_183:
[----:B------:R-:W-:Y:S05]  /*90e0*/  BSYNC B1 ;  /* 0x0000000000017941 */ /* 0x000fea0003800000 */
.L_x_182:
[----:B------:R-:W-:-:S13]  /*90f0*/  LOP3.LUT P0, RZ, R7, 0xff, RZ, 0xc0, !PT ;  /* 0x000000ff07ff7812 */ /* 0x000fda000780c0ff */
[----:B------:R-:W-:Y:S05]  /*9100*/  @P0 BRA `(.L_x_186) ;  /* 0xfffffff400400947 */ /* 0x000fea000383ffff */
[----:B------:R-:W-:Y:S05]  /*9110*/  BSYNC B0 ;  /* 0x0000000000007941 */ /* 0x000fea0003800000 */
.L_x_175:
[----:B------:R-:W-:-:S03]  /*9120*/  UMOV UR8, 0xffffffff ;  /* 0xffffffff00087882 */ /* 0x000fc60000000000 */
[----:B------:R-:W-:Y:S05]  /*9130*/  BRA.DIV UR8, `(.L_x_187) ;  /* 0x0000000608407947 */ /* 0x000fea000b800000 */
[----:B------:R-:W-:-:S13]  /*9140*/  ELECT P0, URZ, PT ;  /* 0x00000000003f782f */ /* 0x000fda0003800000 */
.L_x_202:
[----:B------:R-:W-:Y:S04]  /*9150*/  BSSY B0, `(.L_x_188) ;  /* 0x0000034000007945 */ /* 0x000fe80003800000 */
[----:B------:R-:W-:Y:S05]  /*9160*/  @!P0 BRA `(.L_x_189) ;  /* 0x0000000000c88947 */ /* 0x000fea0003800000 */
[----:B------:R-:W-:-:S04]  /*9170*/  LOP3.LUT R4, R4, 0x2, RZ, 0xfc, !PT ;  /* 0x0000000204047812 */ /* 0x000fc800078efcff */
[----:B------:R-:W-:-:S13]  /*9180*/  ISETP.NE.AND P0, PT, R4, 0x3, PT ;  /* 0x000000030400780c */ /* 0x000fda0003f05270 */
[----:B------:R-:W-:Y:S05]  /*9190*/  @!P0 BRA `(.L_x_190) ;  /* 0x0000000000048947 */ /* 0x000fea0003800000 */
[----:B------:R-:W-:Y:S01]  /*91a0*/  BPT.TRAP 0x1 ;  /* 0x000000040000795c */ /* 0x000fe20000300000 */
.L_x_190:
[----:B------:R-:W0:Y:S01]  /*91b0*/  S2R R3, SR_CgaCtaId ;  /* 0x0000000000037919 */ /* 0x000e220000008800 */
[----:B------:R-:W-:-:S04]  /*91c0*/  MOV R0, 0x400 ;  /* 0x0000040000007802 */ /* 0x000fc80000000f00 */
[----:B0-----:R-:W-:Y:S02]  /*91d0*/  LEA R0, R3, R0, 0x18 ;  /* 0x0000000003007211 */ /* 0x001fe400078ec0ff */
[----:B------:R-:W-:-:S03]  /*91e0*/  SHF.L.U32 R3, R11, 0x1f, RZ ;  /* 0x0000001f0b037819 */ /* 0x000fc600000006ff */
[----:B------:R-:W-:-:S04]  /*91f0*/  VIADD R0, R0, 0x28 ;  /* 0x0000002800007836 */ /* 0x000fc80000000000 */
[C---:B------:R-:W-:Y:S02]  /*9200*/  IMAD R6, R15.reuse, 0x8, R0 ;  /* 0x000000080f067824 */ /* 0x040fe400078e0200 */
[----:B------:R-:W-:Y:S02]  /*9210*/  VIADD R15, R15, 0x1 ;  /* 0x000000010f0f7836 */ /* 0x000fe40000000000 */
[----:B------:R-:W0:Y:S03]  /*9220*/  SYNCS.PHASECHK.TRANS64.TRYWAIT P0, [R6+URZ], R3 ;  /* 0x00000003060075a7 */ /* 0x000e26000800017f */
[----:B------:R-:W-:-:S04]  /*9230*/  ISETP.NE.AND P1, PT, R15, 0x5, PT ;  /* 0x000000050f00780c */ /* 0x000fc80003f25270 */
[----:B------:R-:W-:Y:S02]  /*9240*/  SEL R2, RZ, 0x1, P1 ;  /* 0x00000001ff027807 */ /* 0x000fe40000800000 */
[----:B------:R-:W-:Y:S02]  /*9250*/  SEL R15, R15, RZ, P1 ;  /* 0x000000ff0f0f7207 */ /* 0x000fe40000800000 */
[----:B------:R-:W-:-:S03]  /*9260*/  LOP3.LUT R8, R11, R2, RZ, 0x3c, !PT ;  /* 0x000000020b087212 */ /* 0x000fc600078e3cff */
[----:B------:R-:W-:Y:S01]  /*9270*/  IMAD R7, R15, 0x8, R0 ;  /* 0x000000080f077824 */ /* 0x000fe200078e0200 */
[----:B------:R-:W-:Y:S01]  /*9280*/  SHF.L.U32 R4, R8, 0x1f, RZ ;  /* 0x0000001f08047819 */ /* 0x000fe200000006ff */
[----:B0-----:R-:W-:Y:S06]  /*9290*/  @!P0 BRA `(.L_x_191) ;  /* 0x0000000400088947 */ /* 0x001fec0003800000 */
.L_x_203:
[----:B------:R-:W1:Y:S01]  /*92a0*/  SYNCS.PHASECHK.TRANS64.TRYWAIT P0, [R7+URZ], R4 ;  /* 0x00000004070075a7 */ /* 0x000e62000800017f */
[----:B------:R-:W-:-:S05]  /*92b0*/  VIADD R2, R15, 0x1 ;  /* 0x000000010f027836 */ /* 0x000fca0000000000 */
[----:B------:R-:W-:-:S04]  /*92c0*/  ISETP.NE.AND P1, PT, R2, 0x5, PT ;  /* 0x000000050200780c */ /* 0x000fc80003f25270 */
[----:B0-----:R-:W-:Y:S02]  /*92d0*/  SEL R3, RZ, 0x1, P1 ;  /* 0x00000001ff037807 */ /* 0x001fe40000800000 */
[----:B------:R-:W-:Y:S02]  /*92e0*/  SEL R9, R2, RZ, P1 ;  /* 0x000000ff02097207 */ /* 0x000fe40000800000 */
[----:B------:R-:W-:-:S03]  /*92f0*/  LOP3.LUT R8, R8, R3, RZ, 0x3c, !PT ;  /* 0x0000000308087212 */ /* 0x000fc600078e3cff */
[----:B------:R-:W-:Y:S01]  /*9300*/  IMAD R10, R9, 0x8, R0 ;  /* 0x00000008090a7824 */ /* 0x000fe200078e0200 */
[----:B------:R-:W-:Y:S01]  /*9310*/  SHF.L.U32 R5, R8, 0x1f, RZ ;  /* 0x0000001f08057819 */ /* 0x000fe200000006ff */
[----:B-1----:R-:W-:Y:S06]  /*9320*/  @!P0 BRA `(.L_x_192) ;  /* 0x0000000000f88947 */ /* 0x002fec0003800000 */
.L_x_204:
[----:B------:R-:W1:Y:S01]  /*9330*/  SYNCS.PHASECHK.TRANS64.TRYWAIT P0, [R10+URZ], R5 ;  /* 0x000000050a0075a7 */ /* 0x000e62000800017f */
[----:B------:R-:W-:-:S05]  /*9340*/  VIADD R2, R9, 0x1 ;  /* 0x0000000109027836 */ /* 0x000fca0000000000 */
[----:B------:R-:W-:-:S04]  /*9350*/  ISETP.NE.AND P1, PT, R2, 0x5, PT ;  /* 0x000000050200780c */ /* 0x000fc80003f25270 */
[----:B------:R-:W-:Y:S02]  /*9360*/  SEL R3, RZ, 0x1, P1 ;  /* 0x00000001ff037807 */ /* 0x000fe40000800000 */
[----:B0-----:R-:W-:Y:S02]  /*9370*/  SEL R7, R2, RZ, P1 ;  /* 0x000000ff02077207 */ /* 0x001fe40000800000 */
[----:B------:R-:W-:-:S03]  /*9380*/  LOP3.LUT R9, R8, R3, RZ, 0x3c, !PT ;  /* 0x0000000308097212 */ /* 0x000fc600078e3cff */
[----:B------:R-:W-:Y:S01]  /*9390*/  IMAD R11, R7, 0x8, R0 ;  /* 0x00000008070b7824 */ /* 0x000fe200078e0200 */
[----:B------:R-:W-:Y:S01]  /*93a0*/  SHF.L.U32 R6, R9, 0x1f, RZ ;  /* 0x0000001f09067819 */ /* 0x000fe200000006ff */
[----:B-1----:R-:W-:Y:S06]  /*93b0*/  @!P0 BRA `(.L_x_193) ;  /* 0x0000000000e88947 */ /* 0x002fec0003800000 */
.L_x_205:
[----:B------:R-:W1:Y:S01]  /*93c0*/  SYNCS.PHASECHK.TRANS64.TRYWAIT P0, [R11+URZ], R6 ;  /* 0x000000060b0075a7 */ /* 0x000e62000800017f */
[----:B------:R-:W-:-:S05]  /*93d0*/  VIADD R2, R7, 0x1 ;  /* 0x0000000107027836 */ /* 0x000fca0000000000 */
[----:B------:R-:W-:-:S04]  /*93e0*/  ISETP.NE.AND P1, PT, R2, 0x5, PT ;  /* 0x000000050200780c */ /* 0x000fc80003f25270 */
[----:B------:R-:W-:Y:S02]  /*93f0*/  SEL R4, RZ, 0x1, P1 ;  /* 0x00000001ff047807 */ /* 0x000fe40000800000 */
[----:B------:R-:W-:Y:S02]  /*9400*/  SEL R3, R2, RZ, P1 ;  /* 0x000000ff02037207 */ /* 0x000fe40000800000 */
[----:B------:R-:W-:Y:S01]  /*9410*/  LOP3.LUT R4, R9, R4, RZ, 0x3c, !PT ;  /* 0x0000000409047212 */ /* 0x000fe200078e3cff */
[----:B-1----:R-:W-:Y:S06]  /*9420*/  @!P0 BRA `(.L_x_194) ;  /* 0x0000000000e08947 */ /* 0x002fec0003800000 */
.L_x_206:
[----:B------:R-:W-:Y:S01]  /*9430*/  IMAD R3, R3, 0x8, R0 ;  /* 0x0000000803037824 */ /* 0x000fe200078e0200 */
[----:B------:R-:W-:-:S07]  /*9440*/  SHF.L.U32 R0, R4, 0x1f, RZ ;  /* 0x0000001f04007819 */ /* 0x000fce00000006ff */
.L_x_195:
[----:B--2---:R2:W3:Y:S02]  /*9450*/  SYNCS.PHASECHK.TRANS64.TRYWAIT P0, [R3+URZ], R0 ;  /* 0x00000000030075a7 */ /* 0x0044e4000800017f */
[----:B---3--:R-:W-:Y:S05]  /*9460*/  @!P0 NANOSLEEP.SYNCS 0x989680 ;  /* 0x009896800000895d */ /* 0x008fea0003900000 */
[----:B------:R-:W3:Y:S02]  /*9470*/  @!P0 SYNCS.PHASECHK.TRANS64 P0, [R3+URZ], R0 ;  /* 0x00000000030085a7 */ /* 0x000ee4000800007f */
[----:B---3--:R-:W-:Y:S05]  /*9480*/  @!P0 BRA `(.L_x_195) ;  /* 0xfffffffc00f08947 */ /* 0x008fea000383ffff */
.L_x_189:
[----:B------:R-:W-:Y:S05]  /*9490*/  BSYNC B0 ;  /* 0x0000000000007941 */ /* 0x000fea0003800000 */
.L_x_188:
[----:B------:R-:W-:Y:S05]  /*94a0*/  EXIT ;  /* 0x000000000000794d */ /* 0x000fea0003800000 */
.L_x_21:
[----:B-1----:R-:W-:-:S04]  /*94b0*/  IMAD.U32 R13, RZ, RZ, UR6 ;  /* 0x00000006ff0d7e24 */ /* 0x002fc8000f8e00ff */
[----:B------:R1:W4:Y:S03]  /*94c0*/  SYNCS.PHASECHK.TRANS64.TRYWAIT P0, [R13+URZ], R12 ;  /* 0x0000000c0d0075a7 */ /* 0x000326000800017f */
[----:B----4-:R-:W-:Y:S05]  /*94d0*/  @!P0 NANOSLEEP.SYNCS 0x989680 ;  /* 0x009896800000895d */ /* 0x010fea0003900000 */
[----:B------:R-:W4:Y:S02]  /*94e0*/  @!P0 SYNCS.PHASECHK.TRANS64 P0, [R13+URZ], R12 ;  /* 0x0000000c0d0085a7 */ /* 0x000f24000800007f */
[----:B----4-:R-:W-:Y:S05]  /*94f0*/  @!P0 BRA `(.L_x_21) ;  /* 0xfffffffc00ec8947 */ /* 0x010fea000383ffff */
[----:B------:R-:W-:Y:S05]  /*9500*/  BRA `(.L_x_20) ;  /* 0xffffff8000c47947 */ /* 0x000fea000383ffff */
.L_x_27:
[----:B-1----:R-:W-:-:S04]  /*9510*/  IMAD.U32 R145, RZ, RZ, UR12 ;  /* 0x0000000cff917e24 */ /* 0x002fc8000f8e00ff */
[----:B------:R1:W4:Y:S03]  /*9520*/  SYNCS.PHASECHK.TRANS64.TRYWAIT P0, [R145+URZ], R140 ;  /* 0x0000008c910075a7 */ /* 0x000326000800017f */
[----:B----4-:R-:W-:Y:S05]  /*9530*/  @!P0 NANOSLEEP.SYNCS 0x989680 ;  /* 0x009896800000895d */ /* 0x010fea0003900000 */
[----:B------:R-:W4:Y:S02]  /*9540*/  @!P0 SYNCS.PHASECHK.TRANS64 P0, [R145+URZ], R140 ;  /* 0x0000008c910085a7 */ /* 0x000f24000800007f */
[----:B----4-:R-:W-:Y:S05]  /*9550*/  @!P0 BRA `(.L_x_27) ;  /* 0xfffffffc00ec8947 */ /* 0x010fea000383ffff */
[----:B------:R-:W-:Y:S05]  /*9560*/  BRA `(.L_x_26) ;  /* 0xffffff8800f47947 */ /* 0x000fea000383ffff */
.L_x_176:
[----:B------:R-:W-:Y:S01]  /*9570*/  BSSY B1, `(.L_x_196) ;  /* 0x0000006000017945 */ /* 0x000fe20003800000 */
[----:B------:R-:W-:-:S07]  /*9580*/  IMAD.MOV.U32 R7, RZ, RZ, -0x1 ;  /* 0xffffffffff077424 */ /* 0x000fce00078e00ff */
[----:B------:R-:W-:Y:S05]  /*9590*/  WARPSYNC.COLLECTIVE R7, `(.L_x_197) ;  /* 0x00000000070c7348 */ /* 0x000fea0003c00000 */
[----:B------:R-:W-:Y:S02]  /*95a0*/  ELECT P0, UR62, PT ;  /* 0x00000000003e782f */ /* 0x000fe40003800000 */
[----:B------:R-:W-:Y:S01]  /*95b0*/  MOV R7, UR62 ;  /* 0x0000003e00077c02 */ /* 0x000fe20008000f00 */
[----:B------:R-:W-:Y:S10]  /*95c0*/  ENDCOLLECTIVE ;  /* 0x000000000000791b */ /* 0x000ff40003800000 */
.L_x_197:
[----:B------:R-:W-:Y:S05]  /*95d0*/  BSYNC B1 ;  /* 0x0000000000017941 */ /* 0x000fea0003800000 */
.L_x_196:
[----:B------:R-:W-:Y:S05]  /*95e0*/  BRA `(.L_x_198) ;  /* 0xfffffff000147947 */ /* 0x000fea000383ffff */
.L_x_179:
[----:B-1----:R1:W2:Y:S02]  /*95f0*/  SYNCS.PHASECHK.TRANS64.TRYWAIT P0, [R20+URZ+0x28], R9 ;  /* 0x00002809140075a7 */ /* 0x0022a4000800017f */
[----:B--2---:R-:W-:Y:S05]  /*9600*/  @!P0 NANOSLEEP.SYNCS 0x989680 ;  /* 0x009896800000895d */ /* 0x004fea0003900000 */
[----:B------:R-:W2:Y:S02]  /*9610*/  @!P0 SYNCS.PHASECHK.TRANS64 P0, [R20+URZ+0x28], R9 ;  /* 0x00002809140085a7 */ /* 0x000ea4000800007f */
[----:B--2---:R-:W-:Y:S05]  /*9620*/  @!P0 BRA `(.L_x_179) ;  /* 0xfffffffc00f08947 */ /* 0x004fea000383ffff */
[----:B------:R-:W-:Y:S05]  /*9630*/  BRA `(.L_x_199) ;  /* 0xfffffff000507947 */ /* 0x000fea000383ffff */
.L_x_187:
[----:B------:R-:W-:Y:S01]  /*9640*/  BSSY B0, `(.L_x_200) ;  /* 0x0000006000007945 */ /* 0x000fe20003800000 */
[----:B------:R-:W-:-:S07]  /*9650*/  IMAD.MOV.U32 R7, RZ, RZ, -0x1 ;  /* 0xffffffffff077424 */ /* 0x000fce00078e00ff */
[----:B------:R-:W-:Y:S05]  /*9660*/  WARPSYNC.COLLECTIVE R7, `(.L_x_201) ;  /* 0x00000000070c7348 */ /* 0x000fea0003c00000 */
[----:B------:R-:W-:Y:S02]  /*9670*/  ELECT P0, UR62, PT ;  /* 0x00000000003e782f */ /* 0x000fe40003800000 */
[----:B------:R-:W-:Y:S01]  /*9680*/  MOV R7, UR62 ;  /* 0x0000003e00077c02 */ /* 0x000fe20008000f00 */
[----:B------:R-:W-:Y:S10]  /*9690*/  ENDCOLLECTIVE ;  /* 0x000000000000791b */ /* 0x000ff40003800000 */
.L_x_201:
[----:B------:R-:W-:Y:S05]  /*96a0*/  BSYNC B0 ;  /* 0x0000000000007941 */ /* 0x000fea0003800000 */
.L_x_200:
[----:B------:R-:W-:Y:S05]  /*96b0*/  BRA `(.L_x_202) ;  /* 0xfffffff800a47947 */ /* 0x000fea000383ffff */
.L_x_191:
[----:B0-----:R0:W1:Y:S02]  /*96c0*/  SYNCS.PHASECHK.TRANS64.TRYWAIT P0, [R6+URZ], R3 ;  /* 0x00000003060075a7 */ /* 0x001064000800017f */
[----:B-1----:R-:W-:Y:S05]  /*96d0*/  @!P0 NANOSLEEP.SYNCS 0x989680 ;  /* 0x009896800000895d */ /* 0x002fea0003900000 */
[----:B------:R-:W1:Y:S02]  /*96e0*/  @!P0 SYNCS.PHASECHK.TRANS64 P0, [R6+URZ], R3 ;  /* 0x00000003060085a7 */ /* 0x000e64000800007f */
[----:B-1----:R-:W-:Y:S05]  /*96f0*/  @!P0 BRA `(.L_x_191) ;  /* 0xfffffffc00f08947 */ /* 0x002fea000383ffff */
[----:B------:R-:W-:Y:S05]  /*9700*/  BRA `(.L_x_203) ;  /* 0xfffffff800e47947 */ /* 0x000fea000383ffff */
.L_x_192:
[----:B0-----:R0:W1:Y:S02]  /*9710*/  SYNCS.PHASECHK.TRANS64.TRYWAIT P0, [R7+URZ], R4 ;  /* 0x00000004070075a7 */ /* 0x001064000800017f */
[----:B-1----:R-:W-:Y:S05]  /*9720*/  @!P0 NANOSLEEP.SYNCS 0x989680 ;  /* 0x009896800000895d */ /* 0x002fea0003900000 */
[----:B------:R-:W1:Y:S02]  /*9730*/  @!P0 SYNCS.PHASECHK.TRANS64 P0, [R7+URZ], R4 ;  /* 0x00000004070085a7 */ /* 0x000e64000800007f */
[----:B-1----:R-:W-:Y:S05]  /*9740*/  @!P0 BRA `(.L_x_192) ;  /* 0xfffffffc00f08947 */ /* 0x002fea000383ffff */
[----:B------:R-:W-:Y:S05]  /*9750*/  BRA `(.L_x_204) ;  /* 0xfffffff800f47947 */ /* 0x000fea000383ffff */
.L_x_193:
[----:B0-----:R0:W1:Y:S02]  /*9760*/  SYNCS.PHASECHK.TRANS64.TRYWAIT P0, [R10+URZ], R5 ;  /* 0x000000050a0075a7 */ /* 0x001064000800017f */
[----:B-1----:R-:W-:Y:S05]  /*9770*/  @!P0 NANOSLEEP.SYNCS 0x989680 ;  /* 0x009896800000895d */ /* 0x002fea0003900000 */
[----:B------:R-:W1:Y:S02]  /*9780*/  @!P0 SYNCS.PHASECHK.TRANS64 P0, [R10+URZ], R5 ;  /* 0x000000050a0085a7 */ /* 0x000e64000800007f */
[----:B-1----:R-:W-:Y:S05]  /*9790*/  @!P0 BRA `(.L_x_193) ;  /* 0xfffffffc00f08947 */ /* 0x002fea000383ffff */
[----:B------:R-:W-:Y:S05]  /*97a0*/  BRA `(.L_x_205) ;  /* 0xfffffffc00047947 */ /* 0x000fea000383ffff */
.L_x_194:
[----:B-1----:R1:W2:Y:S02]  /*97b0*/  SYNCS.PHASECHK.TRANS64.TRYWAIT P0, [R11+URZ], R6 ;  /* 0x000000060b0075a7 */ /* 0x0022a4000800017f */
[----:B--2---:R-:W-:Y:S05]  /*97c0*/  @!P0 NANOSLEEP.SYNCS 0x989680 ;  /* 0x009896800000895d */ /* 0x004fea0003900000 */
[----:B------:R-:W2:Y:S02]  /*97d0*/  @!P0 SYNCS.PHASECHK.TRANS64 P0, [R11+URZ], R6 ;  /* 0x000000060b0085a7 */ /* 0x000ea4000800007f */
[----:B--2---:R-:W-:Y:S05]  /*97e0*/  @!P0 BRA `(.L_x_194) ;  /* 0xfffffffc00f08947 */ /* 0x004fea000383ffff */
[----:B------:R-:W-:Y:S05]  /*97f0*/  BRA `(.L_x_206) ;  /* 0xfffffffc000c7947 */ /* 0x000fea000383ffff */
.L_x_207:
[----:B------:R-:W-:-:S00]  /*9800*/  BRA `(.L_x_207) ;  /* 0xfffffffc00fc7947 */ /* 0x000fc0000383ffff */
[----:B------:R-:W-:-:S00]  /*9810*/  NOP ;  /* 0x0000000000007918 */ /* 0x000fc00000000000 */
        /* <DEDUP_REMOVED lines=14> */
.L_x_208:


//--------------------- .nv.shared._ZN7cutlass13device_kernelINS_4gemm6kernel13GemmUniversalIN4cute5tupleIJiiiiEEENS1_10collective13CollectiveMmaINS1_37MainloopSm90TmaGmmaWarpSpecializedFP8ILi5ENS5_IJNS4_1CILi2EEESB_NSA_ILi1EEEEEENS1_35KernelTmaWarpSpecializedCooperativeEEENS5_IJNSA_ILi128EEESG_NSA_ILi32EEEEEENS_12float_e5m2_tENS5_IJlSC_lEEESJ_SK_NS4_8TiledMMAINS4_8MMA_AtomIJNS4_4SM904GMMA31MMA_64x128x32_F32E5M2E5M2_SS_TNILNSO_7ScaleInE1ELSQ_1EEEEEENS4_6LayoutINS5_IJSB_SC_SC_EEENS5_IJSC_NSA_ILi0EEESV_EEEEENS5_IJNS4_10UnderscoreESY_SY_EEEEENS4_23SM90_TMA_LOAD_MULTICASTENS4_14ComposedLayoutINS4_7SwizzleILi1ELi4ELi3EEENS4_18smem_ptr_flag_bitsILi8EEENST_INS5_IJNSA_ILi8EEESH_EEENS5_IJSH_SC_EEEEEEEvNS4_8identityES11_S1B_vS1C_EENS_8epilogue10collective6detail29Sm90TmaWarpSpecializedAdapterINS1F_15DefaultEpilogueISJ_SK_SK_NS1E_6thread17LinearCombinationISJ_Li1EffLNS1J_9ScaleType4KindE0ELNS_15FloatRoundStyleE2ESJ_EENS1_15EpilogueDefaultEEEEEvvEEEEvNT_6ParamsE --------------------------
	.section	.nv.shared._ZN7cutlass13device_kernelINS_4gemm6kernel13GemmUniversalIN4cute5tupleIJiiiiEEENS1_10collective13CollectiveMmaINS1_37MainloopSm90TmaGmmaWarpSpecializedFP8ILi5ENS5_IJNS4_1CILi2EEESB_NSA_ILi1EEEEEENS1_35KernelTmaWarpSpecializedCooperativeEEENS5_IJNSA_ILi128EEESG_NSA_ILi32EEEEEENS_12float_e5m2_tENS5_IJlSC_lEEESJ_SK_NS4_8TiledMMAINS4_8MMA_AtomIJNS4_4SM904GMMA31MMA_64x128x32_F32E5M2E5M2_SS_TNILNSO_7ScaleInE1ELSQ_1EEEEEENS4_6LayoutINS5_IJSB_SC_SC_EEENS5_IJSC_NSA_ILi0EEESV_EEEEENS5_IJNS4_10UnderscoreESY_SY_EEEEENS4_23SM90_TMA_LOAD_MULTICASTENS4_14ComposedLayoutINS4_7SwizzleILi1ELi4ELi3EEENS4_18smem_ptr_flag_bitsILi8EEENST_INS5_IJNSA_ILi8EEESH_EEENS5_IJSH_SC_EEEEEEEvNS4_8identityES11_S1B_vS1C_EENS_8epilogue10collective6detail29Sm90TmaWarpSpecializedAdapterINS1F_15DefaultEpilogueISJ_SK_SK_NS1E_6thread17LinearCombinationISJ_Li1EffLNS1J_9ScaleType4KindE0ELNS_15FloatRoundStyleE2ESJ_EENS1_15EpilogueDefaultEEEEEvvEEEEvNT_6ParamsE,"aw",@nobits
	.sectionflags	@""
	.align	16
	.zero		1024


//--------------------- .nv.shared.reserved.0     --------------------------
	.section	.nv.shared.reserved.0,"aw",@nobits
	.weak		__nv_reservedSMEM_offset_0_alias
	.size		__nv_reservedSMEM_offset_0_alias, 0, 0
	.other		__nv_reservedSMEM_offset_0_alias,@"STO_CUDA_RESERVED_SHARED STV_DEFAULT"
__nv_reservedSMEM_offset_0_alias:
	.zero		0


//--------------------- .nv.global                --------------------------
	.section	.nv.global,"aw",@nobits
.nv.global:
	.type		_ZN39_INTERNAL_0bbc7568_4_k_cu_f543c9ae_54944cute1_E,@object
	.size		_ZN39_INTERNAL_0bbc7568_4_k_cu_f543c9ae_54944cute1_E,(_ZN39_INTERNAL_0bbc7568_4_k_cu_f543c9ae_54944cuda3std3__45__cpo6cbeginE - _ZN39_INTERNAL_0bbc7568_4_k_cu_f543c9ae_54944cute1_E)
_ZN39_INTERNAL_0bbc7568_4_k_cu_f543c9ae_54944cute1_E:
	.zero		1
	.type		_ZN39_INTERNAL_0bbc7568_4_k_cu_f543c9ae_54944cuda3std3__45__cpo6cbeginE,@object
	.size		_ZN39_INTERNAL_0bbc7568_4_k_cu_f543c9ae_54944cuda3std3__45__cpo6cbeginE,(_ZN39_INTERNAL_0bbc7568_4_k_cu_f543c9ae_54944cuda3std3__48in_placeE - _ZN39_INTERNAL_0bbc7568_4_k_cu_f543c9ae_54944cuda3std3__45__cpo6cbeginE)
_ZN39_INTERNAL_0bbc7568_4_k_cu_f543c9ae_54944cuda3std3__45__cpo6cbeginE:
	.zero		1
	.type		_ZN39_INTERNAL_0bbc7568_4_k_cu_f543c9ae_54944cuda3std3__48in_placeE,@object
	.size		_ZN39_INTERNAL_0bbc7568_4_k_cu_f543c9ae_54944cuda3std3__48in_placeE,(_ZN39_INTERNAL_0bbc7568_4_k_cu_f543c9ae_54944cuda3std6ranges3__45__cpo9iter_moveE - _ZN39_INTERNAL_0bbc7568_4_k_cu_f543c9ae_54944cuda3std3__48in_placeE)
_ZN39_INTERNAL_0bbc7568_4_k_cu_f543c9ae_54944cuda3std3__48in_placeE:
	.zero		1
	.type		_ZN39_INTERNAL_0bbc7568_4_k_cu_f543c9ae_54944cuda3std6ranges3__45__cpo9iter_moveE,@object
	.size		_ZN39_INTERNAL_0bbc7568_4_k_cu_f543c9ae_54944cuda3std6ranges3__45__cpo9iter_moveE,(_ZN39_INTERNAL_0bbc7568_4_k_cu_f543c9ae_54944cuda3std3__45__cpo5beginE - _ZN39_INTERNAL_0bbc7568_4_k_cu_f543c9ae_54944cuda3std6ranges3__45__cpo9iter_moveE)
_ZN39_INTERNAL_0bbc7568_4_k_cu_f543c9ae_54944cuda3std6ranges3__45__cpo9iter_moveE:
	.zero		1
	.type		_ZN39_INTERNAL_0bbc7568_4_k_cu_f543c9ae_54944cuda3std3__45__cpo5beginE,@object
	.size		_ZN39_INTERNAL_0bbc7568_4_k_cu_f543c9ae_54944cuda3std3__45__cpo5beginE,(_ZN39_INTERNAL_0bbc7568_4_k_cu_f543c9ae_54944cuda3std3__441_GLOBAL__N__0bbc7568_4_k_cu_f543c9ae_54946ignoreE - _ZN39_INTERNAL_0bbc7568_4_k_cu_f543c9ae_54944cuda3std3__45__cpo5beginE)
_ZN39_INTERNAL_0bbc7568_4_k_cu_f543c9ae_54944cuda3std3__45__cpo5beginE:
	.zero		1
	.type		_ZN39_INTERNAL_0bbc7568_4_k_cu_f543c9ae_54944cuda3std3__441_GLOBAL__N__0bbc7568_4_k_cu_f543c9ae_54946ignoreE,@object
	.size		_ZN39_INTERNAL_0bbc7568_4_k_cu_f543c9ae_54944cuda3std3__441_GLOBAL__N__0bbc7568_4_k_cu_f543c9ae_54946ignoreE,(_ZN39_INTERNAL_0bbc7568_4_k_cu_f543c9ae_54944cute7productE - _ZN39_INTERNAL_0bbc7568_4_k_cu_f543c9ae_54944cuda3std3__441_GLOBAL__N__0bbc7568_4_k_cu_f543c9ae_54946ignoreE)
_ZN39_INTERNAL_0bbc7568_4_k_cu_f543c9ae_54944cuda3std3__441_GLOBAL__N__0bbc7568_4_k_cu_f543c9ae_54946ignoreE:
	.zero		1
	.type		_ZN39_INTERNAL_0bbc7568_4_k_cu_f543c9ae_54944cute7productE,@object
	.size		_ZN39_INTERNAL_0bbc7568_4_k_cu_f543c9ae_54944cute7productE,(_ZN39_INTERNAL_0bbc7568_4_k_cu_f543c9ae_54944cuda3std3__45__cpo3endE - _ZN39_INTERNAL_0bbc7568_4_k_cu_f543c9ae_54944cute7productE)
_ZN39_INTERNAL_0bbc7568_4_k_cu_f543c9ae_54944cute7productE:
	.zero		1
	.type		_ZN39_INTERNAL_0bbc7568_4_k_cu_f543c9ae_54944cuda3std3__45__cpo3endE,@object
	.size		_ZN39_INTERNAL_0bbc7568_4_k_cu_f543c9ae_54944cuda3std3__45__cpo3endE,(_ZN39_INTERNAL_0bbc7568_4_k_cu_f543c9ae_54944cuda3std3__419piecewise_constructE - _ZN39_INTERNAL_0bbc7568_4_k_cu_f543c9ae_54944cuda3std3__45__cpo3endE)
_ZN39_INTERNAL_0bbc7568_4_k_cu_f543c9ae_54944cuda3std3__45__cpo3endE:
	.zero		1
	.type		_ZN39_INTERNAL_0bbc7568_4_k_cu_f543c9ae_54944cuda3std3__419piecewise_constructE,@object
	.size		_ZN39_INTERNAL_0bbc7568_4_k_cu_f543c9ae_54944cuda3std3__419piecewise_constructE,(_ZN39_INTERNAL_0bbc7568_4_k_cu_f543c9ae_54944cuda3std3__45__cpo4cendE - _ZN39_INTERNAL_0bbc7568_4_k_cu_f543c9ae_54944cuda3std3__419piecewise_constructE)
_ZN39_INTERNAL_0bbc7568_4_k_cu_f543c9ae_54944cuda3std3__419piecewise_constructE:
	.zero		1
	.type		_ZN39_INTERNAL_0bbc7568_4_k_cu_f543c9ae_54944cuda3std3__45__cpo4cendE,@object
	.size		_ZN39_INTERNAL_0bbc7568_4_k_cu_f543c9ae_54944cuda3std3__45__cpo4cendE,(_ZN39_INTERNAL_0bbc7568_4_k_cu_f543c9ae_54944cuda3std6ranges3__45__cpo4swapE - _ZN39_INTERNAL_0bbc7568_4_k_cu_f543c9ae_54944cuda3std3__45__cpo4cendE)
_ZN39_INTERNAL_0bbc7568_4_k_cu_f543c9ae_54944cuda3std3__45__cpo4cendE:
	.zero		1
	.type		_ZN39_INTERNAL_0bbc7568_4_k_cu_f543c9ae_54944cuda3std6ranges3__45__cpo4swapE,@object
	.size		_ZN39_INTERNAL_0bbc7568_4_k_cu_f543c9ae_54944cuda3std6ranges3__45__cpo4swapE,(.L_7 - _ZN39_INTERNAL_0bbc7568_4_k_cu_f543c9ae_54944cuda3std6ranges3__45__cpo4swapE)
_ZN39_INTERNAL_0bbc7568_4_k_cu_f543c9ae_54944cuda3std6ranges3__45__cpo4swapE:
	.zero		1
.L_7:


//--------------------- .nv.constant0._ZN7cutlass13device_kernelINS_4gemm6kernel13GemmUniversalIN4cute5tupleIJiiiiEEENS1_10collective13CollectiveMmaINS1_37MainloopSm90TmaGmmaWarpSpecializedFP8ILi5ENS5_IJNS4_1CILi2EEESB_NSA_ILi1EEEEEENS1_35KernelTmaWarpSpecializedCooperativeEEENS5_IJNSA_ILi128EEESG_NSA_ILi32EEEEEENS_12float_e5m2_tENS5_IJlSC_lEEESJ_SK_NS4_8TiledMMAINS4_8MMA_AtomIJNS4_4SM904GMMA31MMA_64x128x32_F32E5M2E5M2_SS_TNILNSO_7ScaleInE1ELSQ_1EEEEEENS4_6LayoutINS5_IJSB_SC_SC_EEENS5_IJSC_NSA_ILi0EEESV_EEEEENS5_IJNS4_10UnderscoreESY_SY_EEEEENS4_23SM90_TMA_LOAD_MULTICASTENS4_14ComposedLayoutINS4_7SwizzleILi1ELi4ELi3EEENS4_18smem_ptr_flag_bitsILi8EEENST_INS5_IJNSA_ILi8EEESH_EEENS5_IJSH_SC_EEEEEEEvNS4_8identityES11_S1B_vS1C_EENS_8epilogue10collective6detail29Sm90TmaWarpSpecializedAdapterINS1F_15DefaultEpilogueISJ_SK_SK_NS1E_6thread17LinearCombinationISJ_Li1EffLNS1J_9ScaleType4KindE0ELNS_15FloatRoundStyleE2ESJ_EENS1_15EpilogueDefaultEEEEEvvEEEEvNT_6ParamsE --------------------------
	.section	.nv.constant0._ZN7cutlass13device_kernelINS_4gemm6kernel13GemmUniversalIN4cute5tupleIJiiiiEEENS1_10collective13CollectiveMmaINS1_37MainloopSm90TmaGmmaWarpSpecializedFP8ILi5ENS5_IJNS4_1CILi2EEESB_NSA_ILi1EEEEEENS1_35KernelTmaWarpSpecializedCooperativeEEENS5_IJNSA_ILi128EEESG_NSA_ILi32EEEEEENS_12float_e5m2_tENS5_IJlSC_lEEESJ_SK_NS4_8TiledMMAINS4_8MMA_AtomIJNS4_4SM904GMMA31MMA_64x128x32_F32E5M2E5M2_SS_TNILNSO_7ScaleInE1ELSQ_1EEEEEENS4_6LayoutINS5_IJSB_SC_SC_EEENS5_IJSC_NSA_ILi0EEESV_EEEEENS5_IJNS4_10UnderscoreESY_SY_EEEEENS4_23SM90_TMA_LOAD_MULTICASTENS4_14ComposedLayoutINS4_7SwizzleILi1ELi4ELi3EEENS4_18smem_ptr_flag_bitsILi8EEENST_INS5_IJNSA_ILi8EEESH_EEENS5_IJSH_SC_EEEEEEEvNS4_8identityES11_S1B_vS1C_EENS_8epilogue10collective6detail29Sm90TmaWarpSpecializedAdapterINS1F_15DefaultEpilogueISJ_SK_SK_NS1E_6thread17LinearCombinationISJ_Li1EffLNS1J_9ScaleType4KindE0ELNS_15FloatRoundStyleE2ESJ_EENS1_15EpilogueDefaultEEEEEvvEEEEvNT_6ParamsE,"a",@progbits
	.sectionflags	@""
	.align	4
.nv.constant0._ZN7cutlass13device_kernelINS_4gemm6kernel13GemmUniversalIN4cute5tupleIJiiiiEEENS1_10collective13CollectiveMmaINS1_37MainloopSm90TmaGmmaWarpSpecializedFP8ILi5ENS5_IJNS4_1CILi2EEESB_NSA_ILi1EEEEEENS1_35KernelTmaWarpSpecializedCooperativeEEENS5_IJNSA_ILi128EEESG_NSA_ILi32EEEEEENS_12float_e5m2_tENS5_IJlSC_lEEESJ_SK_NS4_8TiledMMAINS4_8MMA_AtomIJNS4_4SM904GMMA31MMA_64x128x32_F32E5M2E5M2_SS_TNILNSO_7ScaleInE1ELSQ_1EEEEEENS4_6LayoutINS5_IJSB_SC_SC_EEENS5_IJSC_NSA_ILi0EEESV_EEEEENS5_IJNS4_10UnderscoreESY_SY_EEEEENS4_23SM90_TMA_LOAD_MULTICASTENS4_14ComposedLayoutINS4_7SwizzleILi1ELi4ELi3EEENS4_18smem_ptr_flag_bitsILi8EEENST_INS5_IJNSA_ILi8EEESH_EEENS5_IJSH_SC_EEEEEEEvNS4_8identityES11_S1B_vS1C_EENS_8epilogue10collective6detail29Sm90TmaWarpSpecializedAdapterINS1F_15DefaultEpilogueISJ_SK_SK_NS1E_6thread17LinearCombinationISJ_Li1EffLNS1J_9ScaleType4KindE0ELNS_15FloatRoundStyleE2ESJ_EENS1_15EpilogueDefaultEEEEEvvEEEEvNT_6ParamsE:
	.zero		1664


//--------------------- SYMBOLS --------------------------

	.type		.nv.reservedSmem.offset0,@object
	.size		.nv.reservedSmem.offset0,0x4
